def gluon_wgmma(
    a_ptr,
    b_ptr,
    c_ptr,
    M,
    N,
    K,
    stride_am,
    stride_bk,
    stride_cm,
    BLOCK_M: gl.constexpr,
    BLOCK_N: gl.constexpr,
    BLOCK_K: gl.constexpr,
    DTYPE: gl.constexpr,
    A_LAYOUT: gl.constexpr,
    B_LAYOUT: gl.constexpr,
    C_LAYOUT: gl.constexpr,
    B_SHAPE: gl.constexpr,
    TRANS_B: gl.constexpr,
    NUM_BUFFERS: gl.constexpr,
    NUM_WARPS: gl.constexpr,
):
    a_desc = tma.make_tensor_descriptor(
        a_ptr, [M, K], [stride_am, 1], [BLOCK_M, BLOCK_K], A_LAYOUT
    )
    b_desc = tma.make_tensor_descriptor(
        b_ptr,
        [N, K] if TRANS_B else [K, N],
        [stride_bk, 1],
        B_SHAPE,
        B_LAYOUT,
    )
    c_desc = tma.make_tensor_descriptor(
        c_ptr, [M, N], [stride_cm, 1], [BLOCK_M, BLOCK_N], C_LAYOUT
    )

    a_bufs = gl.allocate_shared_memory(
        DTYPE, [NUM_BUFFERS, BLOCK_M, BLOCK_K], A_LAYOUT
    )
    b_bufs = gl.allocate_shared_memory(DTYPE, [NUM_BUFFERS] + B_SHAPE, B_LAYOUT)

    pid_m = gl.program_id(0)
    pid_n = gl.program_id(1)
    off_m = pid_m * BLOCK_M
    off_n = pid_n * BLOCK_N

    mma_layout: gl.constexpr = pick_wgmma_layout(DTYPE, BLOCK_M, BLOCK_N, NUM_WARPS)
    acc = warpgroup_mma_init(
        gl.zeros((BLOCK_M, BLOCK_N), dtype=gl.float32, layout=mma_layout)
    )

    bars = gl.allocate_shared_memory(
        gl.int64, [NUM_BUFFERS, 1], mbarrier.MBarrierLayout()
    )
    for i in gl.static_range(NUM_BUFFERS):
        mbarrier.init(bars.index(i), count=1)
    idx = 0
    phase = 0

    for k in range(0, K, BLOCK_K):
        a = a_bufs.index(idx)
        b = b_bufs.index(idx)
        bar = bars.index(idx)
        mbarrier.expect(bar, a_desc.block_type.nbytes + b_desc.block_type.nbytes)
        tma.async_copy_global_to_shared(a_desc, [off_m, k], bar, a)
        tma.async_copy_global_to_shared(
            b_desc, [off_n, k] if TRANS_B else [k, off_n], bar, b
        )
        mbarrier.wait(bar, phase=phase)

        if TRANS_B:
            b = b.permute((1, 0))
        acc = warpgroup_mma_wait(num_outstanding=0, deps=(acc,))
        acc = warpgroup_mma(a, b, acc, is_async=True)

        idx += 1
        if idx == NUM_BUFFERS:
            idx = 0
            phase ^= 1

    acc = warpgroup_mma_wait(num_outstanding=0, deps=(acc,))
    for i in gl.static_range(NUM_BUFFERS):
        mbarrier.invalidate(bars.index(i))

    c_smem = gl.allocate_shared_memory(DTYPE, [BLOCK_M, BLOCK_N], C_LAYOUT)
    c_smem.store(acc.to(DTYPE))
    fence_async_shared()
    tma.async_copy_shared_to_global(c_desc, [off_m, off_n], c_smem)
    tma.store_wait(pendings=0)

# config = {"BLOCK_K": 128, "BLOCK_M": 128, "BLOCK_N": 64, "arch": "sm_90", "dtype": "bf16", "num_buffers": 1, "num_warps": 4, "trans_b": 1}
# arch = sm_90


// ===== COMPILED SASS (sm_90a) =====

	.target	sm_90a

	.elftype	@"ET_EXEC"


//--------------------- .note.nv.tkinfo           --------------------------
	.section	.note.nv.tkinfo,"",@"SHT_NOTE"
	.sectionflags	@"SHF_NOTE_NV_TKINFO"
	.tkinfo
        /*0018*/ 	.word	0x00000002
        /*0030*/ 	.string	""
        /*0030*/ 	.string	"ptxas"
        /*0030*/ 	.string	"Cuda compilation tools, release 13.0, V13.0.88"
        /*0030*/ 	.string	"Build cuda_13.0.r13.0/compiler.36424714_0"
        /*0030*/ 	.string	"-v  -suppress-debug-info  -lineinfo  -arch sm_90a "



//--------------------- .note.nv.cuinfo           --------------------------
	.section	.note.nv.cuinfo,"",@"SHT_NOTE"
	.sectionflags	@"SHF_NOTE_NV_CUINFO"
        /*0018*/ 	.short	0x0002
        /*001a*/ 	.short	0x005a
        /*001c*/ 	.short	0x0082
	.zero		2


//--------------------- .nv.info                  --------------------------
	.section	.nv.info,"",@"SHT_CUDA_INFO"
	.align	4


	//----- nvinfo : EIATTR_REGCOUNT
	.align		4
        /*0000*/ 	.byte	0x04, 0x2f
        /*0002*/ 	.short	(.L_1 - .L_0)
	.align		4
.L_0:
        /*0004*/ 	.word	index@(gluon_wgmma)
        /*0008*/ 	.word	0x0000005a


	//----- nvinfo : EIATTR_FRAME_SIZE
	.align		4
.L_1:
        /*000c*/ 	.byte	0x04, 0x11
        /*000e*/ 	.short	(.L_3 - .L_2)
	.align		4
.L_2:
        /*0010*/ 	.word	index@(gluon_wgmma)
        /*0014*/ 	.word	0x00000000


	//----- nvinfo : EIATTR_MIN_STACK_SIZE
	.align		4
.L_3:
        /*0018*/ 	.byte	0x04, 0x12
        /*001a*/ 	.short	(.L_5 - .L_4)
	.align		4
.L_4:
        /*001c*/ 	.word	index@(gluon_wgmma)
        /*0020*/ 	.word	0x00000000
.L_5:


//--------------------- .nv.compat                --------------------------
	.section	.nv.compat,"",@"SHT_CUDA_COMPAT_INFO"
	.align	4
        /*0000*/ 	.byte	0x02, 0x09, 0x01, 0x00, 0x02, 0x02, 0x04, 0x00, 0x02, 0x05, 0x05, 0x00, 0x03, 0x07, 0x01, 0x01
        /*0010*/ 	.byte	0x02, 0x03, 0x03, 0x00, 0x02, 0x06, 0x01, 0x00, 0x04, 0x0b, 0x08, 0x00, 0x00, 0x00, 0x00, 0x00
        /*0020*/ 	.byte	0x00, 0x00, 0x00, 0x00


//--------------------- .nv.info.gluon_wgmma      --------------------------
	.section	.nv.info.gluon_wgmma,"",@"SHT_CUDA_INFO"
	.sectionflags	@""
	.align	4


	//----- nvinfo : EIATTR_CUDA_API_VERSION
	.align		4
        /*0000*/ 	.byte	0x04, 0x37
        /*0002*/ 	.short	(.L_7 - .L_6)
.L_6:
        /*0004*/ 	.word	0x00000082


	//----- nvinfo : EIATTR_KPARAM_INFO
	.align		4
.L_7:
        /*0008*/ 	.byte	0x04, 0x17
        /*000a*/ 	.short	(.L_9 - .L_8)
.L_8:
        /*000c*/ 	.word	0x00000000
        /*0010*/ 	.short	0x000a
        /*0012*/ 	.short	0x0048
        /*0014*/ 	.byte	0x00, 0xf4, 0x21, 0x00


	//----- nvinfo : EIATTR_KPARAM_INFO
	.align		4
.L_9:
        /*0018*/ 	.byte	0x04, 0x17
        /*001a*/ 	.short	(.L_11 - .L_10)
.L_10:
        /*001c*/ 	.word	0x00000000
        /*0020*/ 	.short	0x0009
        /*0022*/ 	.short	0x0040
        /*0024*/ 	.byte	0x00, 0xf4, 0x21, 0x00


	//----- nvinfo : EIATTR_KPARAM_INFO
	.align		4
.L_11:
        /*0028*/ 	.byte	0x04, 0x17
        /*002a*/ 	.short	(.L_13 - .L_12)
.L_12:
        /*002c*/ 	.word	0x00000000
        /*0030*/ 	.short	0x0008
        /*0032*/ 	.short	0x0038
        /*0034*/ 	.byte	0x00, 0xf0, 0x21, 0x00


	//----- nvinfo : EIATTR_KPARAM_INFO
	.align		4
.L_13:
        /*0038*/ 	.byte	0x04, 0x17
        /*003a*/ 	.short	(.L_15 - .L_14)
.L_14:
        /*003c*/ 	.word	0x00000000
        /*0040*/ 	.short	0x0007
        /*0042*/ 	.short	0x0030
        /*0044*/ 	.byte	0x00, 0xf0, 0x21, 0x00


	//----- nvinfo : EIATTR_KPARAM_INFO
	.align		4
.L_15:
        /*0048*/ 	.byte	0x04, 0x17
        /*004a*/ 	.short	(.L_17 - .L_16)
.L_16:
        /*004c*/ 	.word	0x00000000
        /*0050*/ 	.short	0x0006
        /*0052*/ 	.short	0x0028
        /*0054*/ 	.byte	0x00, 0xf0, 0x21, 0x00


	//----- nvinfo : EIATTR_KPARAM_INFO
	.align		4
.L_17:
        /*0058*/ 	.byte	0x04, 0x17
        /*005a*/ 	.short	(.L_19 - .L_18)
.L_18:
        /*005c*/ 	.word	0x00000000
        /*0060*/ 	.short	0x0005
        /*0062*/ 	.short	0x0020
        /*0064*/ 	.byte	0x00, 0xf0, 0x11, 0x00


	//----- nvinfo : EIATTR_KPARAM_INFO
	.align		4
.L_19:
        /*0068*/ 	.byte	0x04, 0x17
        /*006a*/ 	.short	(.L_21 - .L_20)
.L_20:
        /*006c*/ 	.word	0x00000000
        /*0070*/ 	.short	0x0004
        /*0072*/ 	.short	0x001c
        /*0074*/ 	.byte	0x00, 0xf0, 0x11, 0x00


	//----- nvinfo : EIATTR_KPARAM_INFO
	.align		4
.L_21:
        /*0078*/ 	.byte	0x04, 0x17
        /*007a*/ 	.short	(.L_23 - .L_22)
.L_22:
        /*007c*/ 	.word	0x00000000
        /*0080*/ 	.short	0x0003
        /*0082*/ 	.short	0x0018
        /*0084*/ 	.byte	0x00, 0xf0, 0x11, 0x00


	//----- nvinfo : EIATTR_KPARAM_INFO
	.align		4
.L_23:
        /*0088*/ 	.byte	0x04, 0x17
        /*008a*/ 	.short	(.L_25 - .L_24)
.L_24:
        /*008c*/ 	.word	0x00000000
        /*0090*/ 	.short	0x0002
        /*0092*/ 	.short	0x0010
        /*0094*/ 	.byte	0x00, 0xf4, 0x21, 0x00


	//----- nvinfo : EIATTR_KPARAM_INFO
	.align		4
.L_25:
        /*0098*/ 	.byte	0x04, 0x17
        /*009a*/ 	.short	(.L_27 - .L_26)
.L_26:
        /*009c*/ 	.word	0x00000000
        /*00a0*/ 	.short	0x0001
        /*00a2*/ 	.short	0x0008
        /*00a4*/ 	.byte	0x00, 0xf4, 0x21, 0x00


	//----- nvinfo : EIATTR_KPARAM_INFO
	.align		4
.L_27:
        /*00a8*/ 	.byte	0x04, 0x17
        /*00aa*/ 	.short	(.L_29 - .L_28)
.L_28:
        /*00ac*/ 	.word	0x00000000
        /*00b0*/ 	.short	0x0000
        /*00b2*/ 	.short	0x0000
        /*00b4*/ 	.byte	0x00, 0xf4, 0x21, 0x00


	//----- nvinfo : EIATTR_SPARSE_MMA_MASK
	.align		4
.L_29:
        /*00b8*/ 	.byte	0x03, 0x50
        /*00ba*/ 	.short	0x0000


	//----- nvinfo : EIATTR_MAXREG_COUNT
	.align		4
        /*00bc*/ 	.byte	0x03, 0x1b
        /*00be*/ 	.short	0x00ff


	//----- nvinfo : EIATTR_NUM_BARRIERS
	.align		4
        /*00c0*/ 	.byte	0x02, 0x4c
        /*00c2*/ 	.byte	0x01
	.zero		1


	//----- nvinfo : EIATTR_MERCURY_ISA_VERSION
	.align		4
        /*00c4*/ 	.byte	0x03, 0x5f
        /*00c6*/ 	.short	0x0101


	//----- nvinfo : EIATTR_INT_WARP_WIDE_INSTR_OFFSETS
	.align		4
        /*00c8*/ 	.byte	0x04, 0x31
        /*00ca*/ 	.short	(.L_31 - .L_30)


	//   ....[0]....
.L_30:
        /*00cc*/ 	.word	0x000014f0


	//   ....[1]....
        /*00d0*/ 	.word	0x00001590


	//   ....[2]....
        /*00d4*/ 	.word	0x00001b60


	//   ....[3]....
        /*00d8*/ 	.word	0x00001b70


	//   ....[4]....
        /*00dc*/ 	.word	0x00001c30


	//   ....[5]....
        /*00e0*/ 	.word	0x00001cb0


	//   ....[6]....
        /*00e4*/ 	.word	0x00002290


	//   ....[7]....
        /*00e8*/ 	.word	0x000022b0


	//----- nvinfo : EIATTR_COOP_GROUP_MASK_REGIDS
	.align		4
.L_31:
        /*00ec*/ 	.byte	0x04, 0x29
        /*00ee*/ 	.short	(.L_33 - .L_32)


	//   ....[0]....
.L_32:
        /*00f0*/ 	.word	0xffffffff


	//   ....[1]....
        /*00f4*/ 	.word	0xffffffff


	//   ....[2]....
        /*00f8*/ 	.word	0xffffffff


	//----- nvinfo : EIATTR_COOP_GROUP_INSTR_OFFSETS
	.align		4
.L_33:
        /*00fc*/ 	.byte	0x04, 0x28
        /*00fe*/ 	.short	(.L_35 - .L_34)


	//   ....[0]....
.L_34:
        /*0100*/ 	.word	0x00000140


	//   ....[1]....
        /*0104*/ 	.word	0x00000710


	//   ....[2]....
        /*0108*/ 	.word	0x00000d40


	//----- nvinfo : EIATTR_MBARRIER_INSTR_OFFSETS
	.align		4
.L_35:
        /*010c*/ 	.byte	0x04, 0x39
        /*010e*/ 	.short	(.L_37 - .L_36)


	//   ....[0]....
.L_36:
        /*0110*/ 	.word	0x00001600
        /*0114*/ 	.word	0x000000ff
        /*0118*/ 	.word	0x0000c000
        /*011c*/ 	.short	0x0100
        /*011e*/ 	.byte	0x20
	.zero		1


	//   ....[1]....
        /*0120*/ 	.word	0x00001d40
        /*0124*/ 	.word	0x000000ff
        /*0128*/ 	.word	0x0000c000
        /*012c*/ 	.short	0x010a
        /*012e*/ 	.byte	0x20
	.zero		1


	//   ....[2]....
        /*0130*/ 	.word	0x00002230
        /*0134*/ 	.word	0x000000ff
        /*0138*/ 	.word	0x0000c000
        /*013c*/ 	.short	0x0108
        /*013e*/ 	.byte	0x20
	.zero		1


	//   ....[3]....
        /*0140*/ 	.word	0x00002550
        /*0144*/ 	.word	0x000000ff
        /*0148*/ 	.word	0x0000c000
        /*014c*/ 	.short	0x010a
        /*014e*/ 	.byte	0x20
	.zero		1


	//----- nvinfo : EIATTR_NUM_MBARRIERS
	.align		4
.L_37:
        /*0150*/ 	.byte	0x03, 0x38
        /*0152*/ 	.short	0x0001


	//----- nvinfo : EIATTR_EXIT_INSTR_OFFSETS
	.align		4
        /*0154*/ 	.byte	0x04, 0x1c
        /*0156*/ 	.short	(.L_39 - .L_38)


	//   ....[0]....
.L_38:
        /*0158*/ 	.word	0x00002540


	//----- nvinfo : EIATTR_REQNTID
	.align		4
.L_39:
        /*015c*/ 	.byte	0x04, 0x10
        /*015e*/ 	.short	(.L_41 - .L_40)
.L_40:
        /*0160*/ 	.word	0x00000080
        /*0164*/ 	.word	0x00000001
        /*0168*/ 	.word	0x00000001


	//----- nvinfo : EIATTR_CRS_STACK_SIZE
	.align		4
.L_41:
        /*016c*/ 	.byte	0x04, 0x1e
        /*016e*/ 	.short	(.L_43 - .L_42)
.L_42:
        /*0170*/ 	.word	0x00000000


	//----- nvinfo : EIATTR_CBANK_PARAM_SIZE
	.align		4
.L_43:
        /*0174*/ 	.byte	0x03, 0x19
        /*0176*/ 	.short	0x0050


	//----- nvinfo : EIATTR_PARAM_CBANK
	.align		4
        /*0178*/ 	.byte	0x04, 0x0a
        /*017a*/ 	.short	(.L_45 - .L_44)
	.align		4
.L_44:
        /*017c*/ 	.word	index@(.nv.constant0.gluon_wgmma)
        /*0180*/ 	.short	0x0210
        /*0182*/ 	.short	0x0050


	//----- nvinfo : EIATTR_SW_WAR
	.align		4
.L_45:
        /*0184*/ 	.byte	0x04, 0x36
        /*0186*/ 	.short	(.L_47 - .L_46)
.L_46:
        /*0188*/ 	.word	0x00000008
.L_47:


//--------------------- .nv.callgraph             --------------------------
	.section	.nv.callgraph,"",@"SHT_CUDA_CALLGRAPH"
	.align	4
	.sectionentsize	8
	.align		4
        /*0000*/ 	.word	0x00000000
	.align		4
        /*0004*/ 	.word	0xffffffff
	.align		4
        /*0008*/ 	.word	0x00000000
	.align		4
        /*000c*/ 	.word	0xfffffffe
	.align		4
        /*0010*/ 	.word	0x00000000
	.align		4
        /*0014*/ 	.word	0xfffffffd
	.align		4
        /*0018*/ 	.word	0x00000000
	.align		4
        /*001c*/ 	.word	0xfffffffc


//--------------------- .text.gluon_wgmma         --------------------------
	.section	.text.gluon_wgmma,"ax",@progbits
	.align	128
        .global         gluon_wgmma
        .type           gluon_wgmma,@function
        .size           gluon_wgmma,(.L_x_52 - gluon_wgmma)
        .other          gluon_wgmma,@"STO_CUDA_ENTRY STV_DEFAULT"
gluon_wgmma:
.text.gluon_wgmma:
[----:B------:R-:W-:Y:S01]  /*0000*/  LDC R1, c[0x0][0x28] ;  /* 0x00000a00ff017b82 */ /* 0x000fe20000000800 */
[----:B------:R-:W1:Y:S07]  /*0010*/  S2R R4, SR_TID.X ;  /* 0x0000000000047919 */ /* 0x000e6e0000002100 */
[----:B------:R-:W2:Y:S01]  /*0020*/  S2UR UR4, SR_CgaCtaId ;  /* 0x00000000000479c3 */ /* 0x000ea20000008800 */
[----:B------:R-:W-:Y:S01]  /*0030*/  UMOV UR32, 0x400 ;  /* 0x0000040000207882 */ /* 0x000fe20000000000 */
[----:B------:R-:W-:Y:S01]  /*0040*/  ULDC UR6, c[0x0][0xc] ;  /* 0x0000030000067ab9 */ /* 0x000fe20000000800 */
[----:B------:R-:W-:Y:S05]  /*0050*/  BSSY B0, `(.L_x_0) ;  /* 0x000001f000007945 */ /* 0x000fea0003800000 */
[----:B------:R-:W3:Y:S08]  /*0060*/  LDC R0, c[0x0][0x228] ;  /* 0x00008a00ff007b82 */ /* 0x000ef00000000800 */
[----:B------:R-:W4:Y:S08]  /*0070*/  LDC R11, c[0x0][0x230] ;  /* 0x00008c00ff0b7b82 */ /* 0x000f300000000800 */
[----:B------:R-:W-:Y:S01]  /*0080*/  S2UR UR8, SR_CTAID.Y ;  /* 0x00000000000879c3 */ /* 0x000fe20000002600 */
[----:B--2---:R-:W-:-:S03]  /*0090*/  ULEA UR32, UR4, UR32, 0x18 ;  /* 0x0000002004207291 */ /* 0x004fc6000f8ec03f */
[----:B------:R-:W-:Y:S01]  /*00a0*/  ULDC UR4, c[0x0][0x10] ;  /* 0x0000040000047ab9 */ /* 0x000fe20000000800 */
[----:B-1----:R-:W-:-:S03]  /*00b0*/  LOP3.LUT R3, R4, 0x7f, RZ, 0xc0, !PT ;  /* 0x0000007f04037812 */ /* 0x002fc600078ec0ff */
[----:B------:R-:W1:Y:S01]  /*00c0*/  S2UR UR5, SR_CTAID.Z ;  /* 0x00000000000579c3 */ /* 0x000e620000002700 */
[----:B---3--:R-:W-:Y:S01]  /*00d0*/  VIADD R0, R0, 0xffffffff ;  /* 0xffffffff00007836 */ /* 0x008fe20000000000 */
[C---:B------:R-:W-:Y:S02]  /*00e0*/  ISETP.GE.U32.AND P0, PT, R3.reuse, 0x20, PT ;  /* 0x000000200300780c */ /* 0x040fe40003f06070 */
[C---:B------:R-:W-:Y:S02]  /*00f0*/  ISETP.NE.U32.AND P1, PT, R3.reuse, RZ, PT ;  /* 0x000000ff0300720c */ /* 0x040fe40003f25070 */
[----:B------:R-:W-:Y:S02]  /*0100*/  LEA R14, R3, UR32, 0x2 ;  /* 0x00000020030e7c11 */ /* 0x000fe4000f8e10ff */
[----:B------:R-:W2:Y:S01]  /*0110*/  S2UR UR7, SR_CTAID.X ;  /* 0x00000000000779c3 */ /* 0x000ea20000002500 */
[----:B----4-:R-:W-:-:S06]  /*0120*/  VIADD R10, R11, 0xffffffff ;  /* 0xffffffff0b0a7836 */ /* 0x010fcc0000000000 */
[----:B------:R3:W-:Y:S01]  /*0130*/  @!P0 STS [R14], RZ ;  /* 0x000000ff0e008388 */ /* 0x0007e20000000800 */
[----:B------:R-:W-:-:S03]  /*0140*/  NOP ;  /* 0x0000000000007918 */ /* 0x000fc60000000000 */
[----:B------:R3:W-:Y:S01]  /*0150*/  @!P1 STS [UR32+0x24], R0 ;  /* 0x00002400ff009988 */ /* 0x0007e20008000820 */
[----:B-1----:R-:W-:-:S03]  /*0160*/  UIMAD UR4, UR5, UR4, UR8 ;  /* 0x00000004050472a4 */ /* 0x002fc6000f8e0208 */
[----:B------:R3:W-:Y:S01]  /*0170*/  @!P1 STS [UR32+0x20], R10 ;  /* 0x0000200aff009988 */ /* 0x0007e20008000820 */
[----:B------:R-:W-:Y:S01]  /*0180*/  ULDC.64 UR8, c[0x0][0x250] ;  /* 0x0000940000087ab9 */ /* 0x000fe20000000a00 */
[----:B--2---:R-:W-:-:S04]  /*0190*/  UIMAD UR4, UR4, UR6, UR7 ;  /* 0x00000006040472a4 */ /* 0x004fc8000f8e0207 */
[----:B------:R-:W-:-:S04]  /*01a0*/  UIMAD UR6, UR4, 0x180, URZ ;  /* 0x00000180040678a4 */ /* 0x000fc8000f8e023f */
[----:B------:R-:W-:-:S04]  /*01b0*/  UIADD3 UR60, UP0, UR6, UR8, URZ ;  /* 0x00000008063c7290 */ /* 0x000fc8000ff1e03f */
[----:B------:R-:W-:Y:S01]  /*01c0*/  ULEA.HI.X.SX32 UR35, UR6, UR9, 0x1, UP0 ;  /* 0x0000000906237291 */ /* 0x000fe200080f0e3f */
[----:B---3--:R-:W-:Y:S11]  /*01d0*/  @P1 BRA `(.L_x_1) ;  /* 0x0000000000181947 */ /* 0x008ff60003800000 */
[----:B------:R-:W1:Y:S01]  /*01e0*/  LDS R2, [UR32+0x8] ;  /* 0x00000820ff027984 */ /* 0x000e620008000800 */
[----:B------:R-:W2:Y:S01]  /*01f0*/  LDC.64 R6, c[0x0][0x210] ;  /* 0x00008400ff067b82 */ /* 0x000ea20000000a00 */
[----:B------:R-:W-:Y:S02]  /*0200*/  IMAD.MOV.U32 R5, RZ, RZ, 0x70 ;  /* 0x00000070ff057424 */ /* 0x000fe400078e00ff */
[----:B--2---:R2:W-:Y:S03]  /*0210*/  STS.64 [UR32], R6 ;  /* 0x00000006ff007988 */ /* 0x0045e60008000a20 */
[----:B-1----:R-:W-:-:S05]  /*0220*/  LOP3.LUT R2, R2, 0x10, R5, 0xd8, !PT ;  /* 0x0000001002027812 */ /* 0x002fca00078ed805 */
[----:B------:R2:W-:Y:S02]  /*0230*/  STS [UR32+0x8], R2 ;  /* 0x00000802ff007988 */ /* 0x0005e40008000820 */
.L_x_1:
[----:B------:R-:W-:Y:S05]  /*0240*/  BSYNC B0 ;  /* 0x0000000000007941 */ /* 0x000fea0003800000 */
.L_x_0:
[----:B------:R-:W-:Y:S04]  /*0250*/  BSSY B0, `(.L_x_2) ;  /* 0x000000a000007945 */ /* 0x000fe80003800000 */
[----:B------:R-:W-:Y:S05]  /*0260*/  @P1 BRA `(.L_x_3) ;  /* 0x0000000000201947 */ /* 0x000fea0003800000 */
[----:B--2---:R-:W1:Y:S01]  /*0270*/  LDS R2, [UR32+0x34] ;  /* 0x00003420ff027984 */ /* 0x004e620008000800 */
[----:B------:R-:W-:Y:S02]  /*0280*/  IMAD.MOV.U32 R5, RZ, RZ, 0x3f000000 ;  /* 0x3f000000ff057424 */ /* 0x000fe400078e00ff */
[----:B------:R-:W-:Y:S01]  /*0290*/  @!P1 IMAD.MOV.U32 R6, RZ, RZ, 0x7f ;  /* 0x0000007fff069424 */ /* 0x000fe200078e00ff */
[----:B------:R-:W2:Y:S02]  /*02a0*/  @!P1 LDS R7, [UR32+0x38] ;  /* 0x00003820ff079984 */ /* 0x000ea40008000800 */
[----:B-1----:R-:W-:Y:S02]  /*02b0*/  LOP3.LUT R2, R2, 0xff000000, R5, 0xb8, !PT ;  /* 0xff00000002027812 */ /* 0x002fe400078eb805 */
[----:B--2---:R-:W-:-:S03]  /*02c0*/  @!P1 LOP3.LUT R5, R7, 0xff, R6, 0xb8, !PT ;  /* 0x000000ff07059812 */ /* 0x004fc600078eb806 */
[----:B------:R1:W-:Y:S04]  /*02d0*/  STS [UR32+0x34], R2 ;  /* 0x00003402ff007988 */ /* 0x0003e80008000820 */
[----:B------:R1:W-:Y:S02]  /*02e0*/  @!P1 STS [UR32+0x38], R5 ;  /* 0x00003805ff009988 */ /* 0x0003e40008000820 */
.L_x_3:
[----:B------:R-:W-:Y:S05]  /*02f0*/  BSYNC B0 ;  /* 0x0000000000007941 */ /* 0x000fea0003800000 */
.L_x_2:
[----:B------:R-:W-:Y:S04]  /*0300*/  BSSY B0, `(.L_x_4) ;  /* 0x000000e000007945 */ /* 0x000fe80003800000 */
[----:B------:R-:W-:Y:S05]  /*0310*/  @P1 BRA `(.L_x_5) ;  /* 0x0000000000301947 */ /* 0x000fea0003800000 */
[----:B-1----:R-:W1:Y:S01]  /*0320*/  LDS R5, [UR32+0x34] ;  /* 0x00003420ff057984 */ /* 0x002e620008000800 */
[----:B--2---:R-:W2:Y:S03]  /*0330*/  LDC.64 R6, c[0x0][0x238] ;  /* 0x00008e00ff067b82 */ /* 0x004ea60000000a00 */
[----:B------:R-:W3:Y:S01]  /*0340*/  LDS R2, [UR32+0x1c] ;  /* 0x00001c20ff027984 */ /* 0x000ee20008000800 */
[C---:B--2---:R-:W-:Y:S01]  /*0350*/  SHF.L.U64.HI R7, R6.reuse, 0x1, R7 ;  /* 0x0000000106077819 */ /* 0x044fe20000010207 */
[----:B------:R-:W-:-:S03]  /*0360*/  IMAD.SHL.U32 R6, R6, 0x2, RZ ;  /* 0x0000000206067824 */ /* 0x000fc600078e00ff */
[--C-:B------:R-:W-:Y:S02]  /*0370*/  SHF.R.U32.HI R9, RZ, 0x4, R7.reuse ;  /* 0x00000004ff097819 */ /* 0x100fe40000011607 */
[----:B------:R-:W-:-:S05]  /*0380*/  SHF.R.U64 R6, R6, 0x4, R7 ;  /* 0x0000000406067819 */ /* 0x000fca0000001207 */
[----:B------:R4:W-:Y:S01]  /*0390*/  STS [UR32+0xc], R6 ;  /* 0x00000c06ff007988 */ /* 0x0009e20008000820 */
[----:B-1----:R-:W-:Y:S02]  /*03a0*/  LOP3.LUT R5, R5, 0x7, RZ, 0xb8, !PT ;  /* 0x0000000705057812 */ /* 0x002fe400078eb8ff */
[----:B---3--:R-:W-:-:S03]  /*03b0*/  LOP3.LUT R2, R2, 0xf, R9, 0xb8, !PT ;  /* 0x0000000f02027812 */ /* 0x008fc600078eb809 */
[----:B------:R4:W-:Y:S04]  /*03c0*/  STS [UR32+0x34], R5 ;  /* 0x00003405ff007988 */ /* 0x0009e80008000820 */
[----:B------:R4:W-:Y:S02]  /*03d0*/  STS [UR32+0x1c], R2 ;  /* 0x00001c02ff007988 */ /* 0x0009e40008000820 */
.L_x_5:
[----:B------:R-:W-:Y:S05]  /*03e0*/  BSYNC B0 ;  /* 0x0000000000007941 */ /* 0x000fea0003800000 */
.L_x_4:
[----:B------:R-:W-:Y:S04]  /*03f0*/  BSSY B1, `(.L_x_6) ;  /* 0x000001b000017945 */ /* 0x000fe80003800000 */
[----:B------:R-:W-:Y:S01]  /*0400*/  BSSY B0, `(.L_x_7) ;  /* 0x0000016000007945 */ /* 0x000fe20003800000 */
[----:B------:R-:W-:-:S03]  /*0410*/  IMAD.MOV.U32 R8, RZ, RZ, RZ ;  /* 0x000000ffff087224 */ /* 0x000fc600078e00ff */
[----:B------:R-:W-:Y:S05]  /*0420*/  @P1 BRA `(.L_x_8) ;  /* 0x0000000000201947 */ /* 0x000fea0003800000 */
[----:B-12-4-:R-:W1:Y:S02]  /*0430*/  LDS R2, [UR32+0x34] ;  /* 0x00003420ff027984 */ /* 0x016e640008000800 */
[----:B-1----:R-:W-:-:S05]  /*0440*/  LOP3.LUT R2, R2, 0x38, RZ, 0xb8, !PT ;  /* 0x0000003802027812 */ /* 0x002fca00078eb8ff */
[----:B------:R1:W-:Y:S01]  /*0450*/  STS [UR32+0x34], R2 ;  /* 0x00003402ff007988 */ /* 0x0003e20008000820 */
[----:B------:R-:W-:Y:S05]  /*0460*/  @P1 BRA `(.L_x_9) ;  /* 0x0000000000201947 */ /* 0x000fea0003800000 */
[----:B-1----:R-:W1:Y:S01]  /*0470*/  LDS R2, [UR32+0x8] ;  /* 0x00000820ff027984 */ /* 0x002e620008000800 */
[----:B------:R-:W-:-:S05]  /*0480*/  IMAD.MOV.U32 R5, RZ, RZ, 0x780 ;  /* 0x00000780ff057424 */ /* 0x000fca00078e00ff */
[----:B-1----:R-:W-:-:S05]  /*0490*/  LOP3.LUT R2, R2, 0x500, R5, 0xd8, !PT ;  /* 0x0000050002027812 */ /* 0x002fca00078ed805 */
[----:B------:R3:W-:Y:S02]  /*04a0*/  STS [UR32+0x8], R2 ;  /* 0x00000802ff007988 */ /* 0x0007e40008000820 */
.L_x_8:
[----:B------:R-:W-:Y:S05]  /*04b0*/  @P1 BRA `(.L_x_10) ;  /* 0x0000000000281947 */ /* 0x000fea0003800000 */
[----:B-1234-:R-:W1:Y:S02]  /*04c0*/  LDS R2, [UR32+0x8] ;  /* 0x00000820ff027984 */ /* 0x01ee640008000800 */
[----:B-1----:R-:W-:-:S05]  /*04d0*/  LOP3.LUT R2, R2, 0x1800, RZ, 0xb8, !PT ;  /* 0x0000180002027812 */ /* 0x002fca00078eb8ff */
[----:B------:R2:W-:Y:S02]  /*04e0*/  STS [UR32+0x8], R2 ;  /* 0x00000802ff007988 */ /* 0x0005e40008000820 */
.L_x_9:
[----:B------:R-:W-:Y:S05]  /*04f0*/  @P1 BREAK B0 ;  /* 0x0000000000001942 */ /* 0x000fea0003800000 */
[----:B------:R-:W-:Y:S05]  /*0500*/  @P1 BRA `(.L_x_11) ;  /* 0x0000000000241947 */ /* 0x000fea0003800000 */
[----:B------:R-:W3:Y:S01]  /*0510*/  LDS R5, [UR32+0x8] ;  /* 0x00000820ff057984 */ /* 0x000ee20008000800 */
[----:B-12---:R-:W-:-:S05]  /*0520*/  IMAD.MOV.U32 R2, RZ, RZ, 0x6000 ;  /* 0x00006000ff027424 */ /* 0x006fca00078e00ff */
[----:B---3--:R-:W-:-:S04]  /*0530*/  LOP3.LUT R2, R5, 0x6000, R2, 0xd8, !PT ;  /* 0x0000600005027812 */ /* 0x008fc800078ed802 */
[----:B------:R-:W-:-:S05]  /*0540*/  LOP3.LUT R2, R2, 0x400000, RZ, 0xb8, !PT ;  /* 0x0040000002027812 */ /* 0x000fca00078eb8ff */
[----:B------:R5:W-:Y:S02]  /*0550*/  STS [UR32+0x8], R2 ;  /* 0x00000802ff007988 */ /* 0x000be40008000820 */
.L_x_10:
[----:B------:R-:W-:Y:S05]  /*0560*/  BSYNC B0 ;  /* 0x0000000000007941 */ /* 0x000fea0003800000 */
.L_x_7:
[----:B-12345:R-:W1:Y:S02]  /*0570*/  @!P1 LDS R2, [UR32+0x8] ;  /* 0x00000820ff029984 */ /* 0x03ee640008000800 */
[----:B-1----:R-:W-:-:S05]  /*0580*/  @!P1 LOP3.LUT R2, R2, 0x8000, RZ, 0xb8, !PT ;  /* 0x0000800002029812 */ /* 0x002fca00078eb8ff */
[----:B------:R3:W-:Y:S02]  /*0590*/  @!P1 STS [UR32+0x8], R2 ;  /* 0x00000802ff009988 */ /* 0x0007e40008000820 */
.L_x_11:
[----:B------:R-:W-:Y:S05]  /*05a0*/  BSYNC B1 ;  /* 0x0000000000017941 */ /* 0x000fea0003800000 */
.L_x_6:
[----:B------:R-:W-:Y:S05]  /*05b0*/  WARPSYNC.ALL ;  /* 0x0000000000007948 */ /* 0x000fea0003800000 */
[----:B------:R-:W-:Y:S05]  /*05c0*/  @P0 BRA `(.L_x_12) ;  /* 0x00000000002c0947 */ /* 0x000fea0003800000 */
[----:B-123--:R-:W1:Y:S01]  /*05d0*/  S2R R2, SR_LANEID ;  /* 0x0000000000027919 */ /* 0x00ee620000000000 */
[----:B------:R-:W-:Y:S05]  /*05e0*/  WARPSYNC.ALL ;  /* 0x0000000000007948 */ /* 0x000fea0003800000 */
[----:B-1----:R-:W-:-:S05]  /*05f0*/  IMAD.SHL.U32 R2, R2, 0x4, RZ ;  /* 0x0000000402027824 */ /* 0x002fca00078e00ff */
[----:B------:R-:W1:Y:S01]  /*0600*/  LDS R5, [R2+UR32] ;  /* 0x0000002002057984 */ /* 0x000e620008000800 */
[----:B------:R-:W-:Y:S01]  /*0610*/  IADD3 R6, P2, R2, UR60, RZ ;  /* 0x0000003c02067c10 */ /* 0x000fe2000ff5e0ff */
[----:B------:R-:W-:-:S04]  /*0620*/  UMOV UR34, UR60 ;  /* 0x0000003c00227c82 */ /* 0x000fc80008000000 */
[----:B------:R-:W-:-:S05]  /*0630*/  IMAD.X R7, RZ, RZ, UR35, P2 ;  /* 0x00000023ff077e24 */ /* 0x000fca00090e06ff */
[----:B-1----:R4:W5:Y:S01]  /*0640*/  ATOMG.E.EXCH.STRONG.GPU PT, RZ, [R6], R5 ;  /* 0x0000000506ff73a8 */ /* 0x00296200041ee100 */
[----:B------:R-:W-:-:S04]  /*0650*/  DEPBAR {5,4,3,2,1,0} ;  /* 0x0000003f0000791a */ /* 0x000fc80000000000 */
[----:B------:R4:W-:Y:S01]  /*0660*/  UTMACCTL.IV [UR34] ;  /* 0x00000000220079b9 */ /* 0x0009e20008000000 */
[----:B------:R-:W-:Y:S01]  /*0670*/  NOP ;  /* 0x0000000000007918 */ /* 0x000fe20000000000 */
.L_x_12:
[----:B------:R-:W-:Y:S05]  /*0680*/  @P0 BRA `(.L_x_13) ;  /* 0x00000000000c0947 */ /* 0x000fea0003800000 */
[----:B------:R0:W-:Y:S01]  /*0690*/  UTMACMDFLUSH ;  /* 0x00000000000079b7 */ /* 0x0001e20000000000 */
[----:B------:R-:W-:Y:S05]  /*06a0*/  @P0 BRA `(.L_x_13) ;  /* 0x0000000000040947 */ /* 0x000fea0003800000 */
[----:B------:R-:W-:-:S04]  /*06b0*/  DEPBAR.LE SB0, 0x0 ;  /* 0x000080000000791a */ /* 0x000fc80000000000 */
.L_x_13:
[----:B------:R-:W-:Y:S05]  /*06c0*/  WARPSYNC.ALL ;  /* 0x0000000000007948 */ /* 0x000fea0003800000 */
[----:B-----5:R-:W-:Y:S06]  /*06d0*/  BAR.SYNC.DEFER_BLOCKING 0x0 ;  /* 0x0000000000007b1d */ /* 0x020fec0000010000 */
[----:B------:R-:W-:Y:S02]  /*06e0*/  BSSY B1, `(.L_x_14) ;  /* 0x000000b000017945 */ /* 0x000fe40003800000 */
[----:B------:R-:W-:Y:S06]  /*06f0*/  BAR.SYNC.DEFER_BLOCKING 0x0 ;  /* 0x0000000000007b1d */ /* 0x000fec0000010000 */
[----:B------:R5:W-:Y:S01]  /*0700*/  @!P0 STS [R14], RZ ;  /* 0x000000ff0e008388 */ /* 0x000be20000000800 */
[----:B------:R-:W-:Y:S01]  /*0710*/  NOP ;  /* 0x0000000000007918 */ /* 0x000fe20000000000 */
[----:B------:R-:W-:Y:S05]  /*0720*/  @P1 BRA `(.L_x_15) ;  /* 0x0000000000181947 */ /* 0x000fea0003800000 */
[----:B-123--:R-:W1:Y:S01]  /*0730*/  LDS R2, [UR32+0x8] ;  /* 0x00000820ff027984 */ /* 0x00ee620008000800 */
[----:B----4-:R-:W2:Y:S01]  /*0740*/  LDC.64 R6, c[0x0][0x218] ;  /* 0x00008600ff067b82 */ /* 0x010ea20000000a00 */
[----:B------:R-:W-:Y:S02]  /*0750*/  IMAD.MOV.U32 R5, RZ, RZ, 0x70 ;  /* 0x00000070ff057424 */ /* 0x000fe400078e00ff */
[----:B--2---:R2:W-:Y:S03]  /*0760*/  STS.64 [UR32], R6 ;  /* 0x00000006ff007988 */ /* 0x0045e60008000a20 */
[----:B-1----:R-:W-:-:S05]  /*0770*/  LOP3.LUT R2, R2, 0x10, R5, 0xd8, !PT ;  /* 0x0000001002027812 */ /* 0x002fca00078ed805 */
[----:B------:R2:W-:Y:S02]  /*0780*/  STS [UR32+0x8], R2 ;  /* 0x00000802ff007988 */ /* 0x0005e40008000820 */
.L_x_15:
[----:B----4-:R-:W-:Y:S05]  /*0790*/  BSYNC B1 ;  /* 0x0000000000017941 */ /* 0x010fea0003800000 */
.L_x_14:
[----:B------:R-:W-:Y:S04]  /*07a0*/  BSSY B2, `(.L_x_16) ;  /* 0x000000f000027945 */ /* 0x000fe80003800000 */
[----:B------:R-:W-:Y:S04]  /*07b0*/  BSSY B1, `(.L_x_17) ;  /* 0x000000c000017945 */ /* 0x000fe80003800000 */
[----:B------:R-:W-:Y:S05]  /*07c0*/  @P1 BRA `(.L_x_18) ;  /* 0x0000000000281947 */ /* 0x000fea0003800000 */
[----:B-123--:R-:W1:Y:S01]  /*07d0*/  LDS R2, [UR32+0x34] ;  /* 0x00003420ff027984 */ /* 0x00ee620008000800 */
[----:B------:R-:W-:Y:S01]  /*07e0*/  IMAD.MOV.U32 R5, RZ, RZ, 0x3f000000 ;  /* 0x3f000000ff057424 */ /* 0x000fe200078e00ff */
[----:B------:R-:W-:Y:S05]  /*07f0*/  @P1 BREAK B1 ;  /* 0x0000000000011942 */ /* 0x000fea0003800000 */
[----:B-1----:R-:W-:-:S05]  /*0800*/  LOP3.LUT R2, R2, 0xff000000, R5, 0xb8, !PT ;  /* 0xff00000002027812 */ /* 0x002fca00078eb805 */
[----:B------:R1:W-:Y:S01]  /*0810*/  STS [UR32+0x34], R2 ;  /* 0x00003402ff007988 */ /* 0x0003e20008000820 */
[----:B------:R-:W-:Y:S05]  /*0820*/  @P1 BRA `(.L_x_19) ;  /* 0x0000000000181947 */ /* 0x000fea0003800000 */
[----:B------:R-:W2:Y:S01]  /*0830*/  LDS R5, [UR32+0x38] ;  /* 0x00003820ff057984 */ /* 0x000ea20008000800 */
[----:B-1----:R-:W-:-:S05]  /*0840*/  IMAD.MOV.U32 R2, RZ, RZ, 0x3f ;  /* 0x0000003fff027424 */ /* 0x002fca00078e00ff */
[----:B--2---:R-:W-:-:S05]  /*0850*/  LOP3.LUT R2, R5, 0xff, R2, 0xb8, !PT ;  /* 0x000000ff05027812 */ /* 0x004fca00078eb802 */
[----:B------:R4:W-:Y:S02]  /*0860*/  STS [UR32+0x38], R2 ;  /* 0x00003802ff007988 */ /* 0x0009e40008000820 */
.L_x_18:
[----:B------:R-:W-:Y:S05]  /*0870*/  BSYNC B1 ;  /* 0x0000000000017941 */ /* 0x000fea0003800000 */
.L_x_17:
[----:B------:R1:W-:Y:S02]  /*0880*/  @!P1 STS [UR32+0x20], R10 ;  /* 0x0000200aff009988 */ /* 0x0003e40008000820 */
.L_x_19:
[----:B------:R-:W-:Y:S05]  /*0890*/  BSYNC B2 ;  /* 0x0000000000027941 */ /* 0x000fea0003800000 */
.L_x_16:
[----:B------:R-:W-:Y:S05]  /*08a0*/  WARPSYNC.ALL ;  /* 0x0000000000007948 */ /* 0x000fea0003800000 */
[----:B------:R-:W2:Y:S01]  /*08b0*/  LDC R5, c[0x0][0x22c] ;  /* 0x00008b00ff057b82 */ /* 0x000ea20000000800 */
[----:B------:R-:W-:Y:S01]  /*08c0*/  BSSY B2, `(.L_x_20) ;  /* 0x0000010000027945 */ /* 0x000fe20003800000 */
[----:B--2---:R-:W-:-:S05]  /*08d0*/  VIADD R5, R5, 0xffffffff ;  /* 0xffffffff05057836 */ /* 0x004fca0000000000 */
[----:B------:R2:W-:Y:S01]  /*08e0*/  @!P1 STS [UR32+0x24], R5 ;  /* 0x00002405ff009988 */ /* 0x0005e20008000820 */
[----:B------:R-:W-:Y:S05]  /*08f0*/  @P1 BRA `(.L_x_21) ;  /* 0x0000000000301947 */ /* 0x000fea0003800000 */
[----:B------:R-:W2:Y:S01]  /*0900*/  LDS R6, [UR32+0x34] ;  /* 0x00003420ff067984 */ /* 0x000ea20008000800 */
[----:B------:R-:W2:Y:S03]  /*0910*/  LDC.64 R12, c[0x0][0x240] ;  /* 0x00009000ff0c7b82 */ /* 0x000ea60000000a00 */
[----:B-1-34-:R-:W1:Y:S01]  /*0920*/  LDS R2, [UR32+0x1c] ;  /* 0x00001c20ff027984 */ /* 0x01ae620008000800 */
[C---:B--2---:R-:W-:Y:S01]  /*0930*/  SHF.L.U64.HI R10, R12.reuse, 0x1, R13 ;  /* 0x000000010c0a7819 */ /* 0x044fe2000001020d */
[----:B------:R-:W-:-:S03]  /*0940*/  IMAD.SHL.U32 R7, R12, 0x2, RZ ;  /* 0x000000020c077824 */ /* 0x000fc600078e00ff */
[--C-:B------:R-:W-:Y:S02]  /*0950*/  SHF.R.U32.HI R9, RZ, 0x4, R10.reuse ;  /* 0x00000004ff097819 */ /* 0x100fe4000001160a */
[----:B------:R-:W-:-:S05]  /*0960*/  SHF.R.U64 R7, R7, 0x4, R10 ;  /* 0x0000000407077819 */ /* 0x000fca000000120a */
[----:B------:R2:W-:Y:S01]  /*0970*/  STS [UR32+0xc], R7 ;  /* 0x00000c07ff007988 */ /* 0x0005e20008000820 */
[----:B------:R-:W-:Y:S02]  /*0980*/  LOP3.LUT R6, R6, 0x7, RZ, 0xb8, !PT ;  /* 0x0000000706067812 */ /* 0x000fe400078eb8ff */
[----:B-1----:R-:W-:-:S03]  /*0990*/  LOP3.LUT R2, R2, 0xf, R9, 0xb8, !PT ;  /* 0x0000000f02027812 */ /* 0x002fc600078eb809 */
[----:B------:R2:W-:Y:S04]  /*09a0*/  STS [UR32+0x34], R6 ;  /* 0x00003406ff007988 */ /* 0x0005e80008000820 */
[----:B------:R2:W-:Y:S02]  /*09b0*/  STS [UR32+0x1c], R2 ;  /* 0x00001c02ff007988 */ /* 0x0005e40008000820 */
.L_x_21:
[----:B------:R-:W-:Y:S05]  /*09c0*/  BSYNC B2 ;  /* 0x0000000000027941 */ /* 0x000fea0003800000 */
.L_x_20:
[----:B------:R-:W-:Y:S04]  /*09d0*/  BSSY B3, `(.L_x_22) ;  /* 0x000001a000037945 */ /* 0x000fe80003800000 */
[----:B------:R-:W-:Y:S04]  /*09e0*/  BSSY B2, `(.L_x_23) ;  /* 0x0000015000027945 */ /* 0x000fe80003800000 */
[----:B------:R-:W-:Y:S05]  /*09f0*/  @P1 BRA `(.L_x_24) ;  /* 0x0000000000201947 */ /* 0x000fea0003800000 */
[----:B-1234-:R-:W1:Y:S02]  /*0a00*/  LDS R2, [UR32+0x34] ;  /* 0x00003420ff027984 */ /* 0x01ee640008000800 */
[----:B-1----:R-:W-:-:S05]  /*0a10*/  LOP3.LUT R2, R2, 0x38, RZ, 0xb8, !PT ;  /* 0x0000003802027812 */ /* 0x002fca00078eb8ff */
[----:B------:R1:W-:Y:S01]  /*0a20*/  STS [UR32+0x34], R2 ;  /* 0x00003402ff007988 */ /* 0x0003e20008000820 */
[----:B------:R-:W-:Y:S05]  /*0a30*/  @P1 BRA `(.L_x_25) ;  /* 0x0000000000201947 */ /* 0x000fea0003800000 */
[----:B-1----:R-:W1:Y:S01]  /*0a40*/  LDS R2, [UR32+0x8] ;  /* 0x00000820ff027984 */ /* 0x002e620008000800 */
[----:B------:R-:W-:-:S05]  /*0a50*/  IMAD.MOV.U32 R7, RZ, RZ, 0x780 ;  /* 0x00000780ff077424 */ /* 0x000fca00078e00ff */
[----:B-1----:R-:W-:-:S05]  /*0a60*/  LOP3.LUT R2, R2, 0x500, R7, 0xd8, !PT ;  /* 0x0000050002027812 */ /* 0x002fca00078ed807 */
[----:B------:R1:W-:Y:S02]  /*0a70*/  STS [UR32+0x8], R2 ;  /* 0x00000802ff007988 */ /* 0x0003e40008000820 */
.L_x_24:
[----:B------:R-:W-:Y:S05]  /*0a80*/  @P1 BRA `(.L_x_26) ;  /* 0x0000000000281947 */ /* 0x000fea0003800000 */
[----:B-1234-:R-:W1:Y:S02]  /*0a90*/  LDS R2, [UR32+0x8] ;  /* 0x00000820ff027984 */ /* 0x01ee640008000800 */
[----:B-1----:R-:W-:-:S05]  /*0aa0*/  LOP3.LUT R2, R2, 0x1800, RZ, 0xb8, !PT ;  /* 0x0000180002027812 */ /* 0x002fca00078eb8ff */
[----:B------:R2:W-:Y:S02]  /*0ab0*/  STS [UR32+0x8], R2 ;  /* 0x00000802ff007988 */ /* 0x0005e40008000820 */
.L_x_25:
[----:B------:R-:W-:Y:S05]  /*0ac0*/  @P1 BREAK B2 ;  /* 0x0000000000021942 */ /* 0x000fea0003800000 */
[----:B------:R-:W-:Y:S05]  /*0ad0*/  @P1 BRA `(.L_x_27) ;  /* 0x0000000000241947 */ /* 0x000fea0003800000 */
[----:B-12---:R-:W1:Y:S01]  /*0ae0*/  LDS R2, [UR32+0x8] ;  /* 0x00000820ff027984 */ /* 0x006e620008000800 */
[----:B------:R-:W-:-:S05]  /*0af0*/  IMAD.MOV.U32 R7, RZ, RZ, 0x6000 ;  /* 0x00006000ff077424 */ /* 0x000fca00078e00ff */
[----:B-1----:R-:W-:-:S04]  /*0b00*/  LOP3.LUT R2, R2, 0x6000, R7, 0xd8, !PT ;  /* 0x0000600002027812 */ /* 0x002fc800078ed807 */
[----:B------:R-:W-:-:S05]  /*0b10*/  LOP3.LUT R2, R2, 0x400000, RZ, 0xb8, !PT ;  /* 0x0040000002027812 */ /* 0x000fca00078eb8ff */
[----:B------:R1:W-:Y:S02]  /*0b20*/  STS [UR32+0x8], R2 ;  /* 0x00000802ff007988 */ /* 0x0003e40008000820 */
.L_x_26:
[----:B------:R-:W-:Y:S05]  /*0b30*/  BSYNC B2 ;  /* 0x0000000000027941 */ /* 0x000fea0003800000 */
.L_x_23:
[----:B-1234-:R-:W1:Y:S02]  /*0b40*/  @!P1 LDS R2, [UR32+0x8] ;  /* 0x00000820ff029984 */ /* 0x01ee640008000800 */
[----:B-1----:R-:W-:-:S05]  /*0b50*/  @!P1 LOP3.LUT R2, R2, 0x8000, RZ, 0xb8, !PT ;  /* 0x0000800002029812 */ /* 0x002fca00078eb8ff */
[----:B------:R3:W-:Y:S02]  /*0b60*/  @!P1 STS [UR32+0x8], R2 ;  /* 0x00000802ff009988 */ /* 0x0007e40008000820 */
.L_x_27:
[----:B------:R-:W-:Y:S05]  /*0b70*/  BSYNC B3 ;  /* 0x0000000000037941 */ /* 0x000fea0003800000 */
.L_x_22:
[----:B------:R-:W-:Y:S05]  /*0b80*/  WARPSYNC.ALL ;  /* 0x0000000000007948 */ /* 0x000fea0003800000 */
[----:B------:R-:W-:-:S04]  /*0b90*/  UIADD3 UR61, UR6, 0x80, URZ ;  /* 0x00000080063d7890 */ /* 0x000fc8000fffe03f */
[----:B------:R-:W-:-:S04]  /*0ba0*/  UIADD3 UR4, UP0, UR61, UR8, URZ ;  /* 0x000000083d047290 */ /* 0x000fc8000ff1e03f */
[----:B------:R-:W-:Y:S02]  /*0bb0*/  ULEA.HI.X.SX32 UR61, UR61, UR9, 0x1, UP0 ;  /* 0x000000093d3d7291 */ /* 0x000fe400080f0e3f */
[----:B-123--:R-:W-:Y:S01]  /*0bc0*/  IMAD.U32 R2, RZ, RZ, UR4 ;  /* 0x00000004ff027e24 */ /* 0x00efe2000f8e00ff */
[----:B------:R-:W-:Y:S09]  /*0bd0*/  @P0 BRA `(.L_x_28) ;  /* 0x0000000000340947 */ /* 0x000ff20003800000 */
[----:B------:R-:W1:Y:S01]  /*0be0*/  S2R R6, SR_LANEID ;  /* 0x0000000000067919 */ /* 0x000e620000000000 */
[----:B------:R-:W-:Y:S01]  /*0bf0*/  R2UR UR4, R2 ;  /* 0x00000000020472ca */ /* 0x000fe200000e0000 */
[----:B-1----:R-:W-:-:S05]  /*0c00*/  IMAD.SHL.U32 R10, R6, 0x4, RZ ;  /* 0x00000004060a7824 */ /* 0x002fca00078e00ff */
[----:B------:R-:W1:Y:S07]  /*0c10*/  LDS R9, [R10+UR32] ;  /* 0x000000200a097984 */ /* 0x000e6e0008000800 */
[----:B------:R-:W-:Y:S01]  /*0c20*/  IADD3 R6, P2, R10, UR4, RZ ;  /* 0x000000040a067c10 */ /* 0x000fe2000ff5e0ff */
[----:B------:R-:W-:Y:S05]  /*0c30*/  WARPSYNC.ALL ;  /* 0x0000000000007948 */ /* 0x000fea0003800000 */
[----:B------:R-:W-:Y:S01]  /*0c40*/  R2UR UR4, R2 ;  /* 0x00000000020472ca */ /* 0x000fe200000e0000 */
[----:B------:R-:W-:Y:S01]  /*0c50*/  IMAD.X R7, RZ, RZ, UR61, P2 ;  /* 0x0000003dff077e24 */ /* 0x000fe200090e06ff */
[----:B------:R-:W-:-:S04]  /*0c60*/  UMOV UR5, UR61 ;  /* 0x0000003d00057c82 */ /* 0x000fc80008000000 */
[----:B-1----:R1:W2:Y:S01]  /*0c70*/  ATOMG.E.EXCH.STRONG.GPU PT, RZ, [R6], R9 ;  /* 0x0000000906ff73a8 */ /* 0x0022a200041ee100 */
[----:B------:R-:W-:-:S06]  /*0c80*/  DEPBAR {5,4,3,2,1,0} ;  /* 0x0000003f0000791a */ /* 0x000fcc0000000000 */
[----:B------:R1:W-:Y:S01]  /*0c90*/  UTMACCTL.IV [UR4] ;  /* 0x00000000040079b9 */ /* 0x0003e20008000000 */
[----:B------:R-:W-:Y:S01]  /*0ca0*/  NOP ;  /* 0x0000000000007918 */ /* 0x000fe20000000000 */
.L_x_28:
[----:B------:R-:W-:Y:S05]  /*0cb0*/  @P0 BRA `(.L_x_29) ;  /* 0x00000000000c0947 */ /* 0x000fea0003800000 */
[----:B------:R0:W-:Y:S01]  /*0cc0*/  UTMACMDFLUSH ;  /* 0x00000000000079b7 */ /* 0x0001e20000000000 */
[----:B------:R-:W-:Y:S05]  /*0cd0*/  @P0 BRA `(.L_x_29) ;  /* 0x0000000000040947 */ /* 0x000fea0003800000 */
[----:B------:R-:W-:-:S04]  /*0ce0*/  DEPBAR.LE SB0, 0x0 ;  /* 0x000080000000791a */ /* 0x000fc80000000000 */
.L_x_29:
[----:B------:R-:W-:Y:S05]  /*0cf0*/  WARPSYNC.ALL ;  /* 0x0000000000007948 */ /* 0x000fea0003800000 */
[----:B--2---:R-:W-:Y:S06]  /*0d00*/  BAR.SYNC.DEFER_BLOCKING 0x0 ;  /* 0x0000000000007b1d */ /* 0x004fec0000010000 */
[----:B------:R-:W-:Y:S02]  /*0d10*/  BSSY B3, `(.L_x_30) ;  /* 0x000000b000037945 */ /* 0x000fe40003800000 */
[----:B------:R-:W-:Y:S06]  /*0d20*/  BAR.SYNC.DEFER_BLOCKING 0x0 ;  /* 0x0000000000007b1d */ /* 0x000fec0000010000 */
[----:B------:R2:W-:Y:S01]  /*0d30*/  @!P0 STS [R14], RZ ;  /* 0x000000ff0e008388 */ /* 0x0005e20000000800 */
[----:B------:R-:W-:Y:S01]  /*0d40*/  NOP ;  /* 0x0000000000007918 */ /* 0x000fe20000000000 */
[----:B------:R-:W-:Y:S05]  /*0d50*/  @P1 BRA `(.L_x_31) ;  /* 0x0000000000181947 */ /* 0x000fea0003800000 */
[----:B-1----:R-:W1:Y:S01]  /*0d60*/  LDS R6, [UR32+0x8] ;  /* 0x00000820ff067984 */ /* 0x002e620008000800 */
[----:B------:R-:W3:Y:S01]  /*0d70*/  LDC.64 R12, c[0x0][0x220] ;  /* 0x00008800ff0c7b82 */ /* 0x000ee20000000a00 */
[----:B------:R-:W-:Y:S02]  /*0d80*/  IMAD.MOV.U32 R7, RZ, RZ, 0x70 ;  /* 0x00000070ff077424 */ /* 0x000fe400078e00ff */
[----:B---3--:R3:W-:Y:S03]  /*0d90*/  STS.64 [UR32], R12 ;  /* 0x0000000cff007988 */ /* 0x0087e60008000a20 */
[----:B-1----:R-:W-:-:S05]  /*0da0*/  LOP3.LUT R6, R6, 0x10, R7, 0xd8, !PT ;  /* 0x0000001006067812 */ /* 0x002fca00078ed807 */
[----:B------:R3:W-:Y:S02]  /*0db0*/  STS [UR32+0x8], R6 ;  /* 0x00000806ff007988 */ /* 0x0007e40008000820 */
.L_x_31:
[----:B-1----:R-:W-:Y:S05]  /*0dc0*/  BSYNC B3 ;  /* 0x0000000000037941 */ /* 0x002fea0003800000 */
.L_x_30:
[----:B------:R-:W-:Y:S04]  /*0dd0*/  BSSY B4, `(.L_x_32) ;  /* 0x0000011000047945 */ /* 0x000fe80003800000 */
[----:B------:R-:W-:Y:S04]  /*0de0*/  BSSY B3, `(.L_x_33) ;  /* 0x000000e000037945 */ /* 0x000fe80003800000 */
[----:B------:R-:W-:Y:S05]  /*0df0*/  @P1 BRA `(.L_x_34) ;  /* 0x0000000000241947 */ /* 0x000fea0003800000 */
[----:B---3--:R-:W1:Y:S01]  /*0e00*/  LDS R6, [UR32+0x34] ;  /* 0x00003420ff067984 */ /* 0x008e620008000800 */
[----:B------:R-:W-:-:S05]  /*0e10*/  IMAD.MOV.U32 R7, RZ, RZ, 0x3f000000 ;  /* 0x3f000000ff077424 */ /* 0x000fca00078e00ff */
[----:B-1----:R-:W-:-:S05]  /*0e20*/  LOP3.LUT R6, R6, 0xff000000, R7, 0xb8, !PT ;  /* 0xff00000006067812 */ /* 0x002fca00078eb807 */
[----:B------:R1:W-:Y:S01]  /*0e30*/  STS [UR32+0x34], R6 ;  /* 0x00003406ff007988 */ /* 0x0003e20008000820 */
[----:B------:R-:W-:Y:S05]  /*0e40*/  @P1 BRA `(.L_x_35) ;  /* 0x00000000001c1947 */ /* 0x000fea0003800000 */
[----:B-1----:R-:W1:Y:S01]  /*0e50*/  LDS R6, [UR32+0x38] ;  /* 0x00003820ff067984 */ /* 0x002e620008000800 */
[----:B------:R-:W-:-:S05]  /*0e60*/  IMAD.MOV.U32 R7, RZ, RZ, 0x7f ;  /* 0x0000007fff077424 */ /* 0x000fca00078e00ff */
[----:B-1----:R-:W-:-:S05]  /*0e70*/  LOP3.LUT R6, R6, 0xff, R7, 0xb8, !PT ;  /* 0x000000ff06067812 */ /* 0x002fca00078eb807 */
[----:B------:R1:W-:Y:S02]  /*0e80*/  STS [UR32+0x38], R6 ;  /* 0x00003806ff007988 */ /* 0x0003e40008000820 */
.L_x_34:
[----:B------:R-:W-:Y:S05]  /*0e90*/  @P1 BREAK B3 ;  /* 0x0000000000031942 */ /* 0x000fea0003800000 */
[----:B------:R-:W-:Y:S05]  /*0ea0*/  @P1 BRA `(.L_x_36) ;  /* 0x00000000000c1947 */ /* 0x000fea0003800000 */
[----:B------:R4:W-:Y:S02]  /*0eb0*/  STS [UR32+0x20], R5 ;  /* 0x00002005ff007988 */ /* 0x0009e40008000820 */
.L_x_35:
[----:B------:R-:W-:Y:S05]  /*0ec0*/  BSYNC B3 ;  /* 0x0000000000037941 */ /* 0x000fea0003800000 */
.L_x_33:
[----:B------:R1:W-:Y:S02]  /*0ed0*/  @!P1 STS [UR32+0x24], R0 ;  /* 0x00002400ff009988 */ /* 0x0003e40008000820 */
.L_x_36:
[----:B------:R-:W-:Y:S05]  /*0ee0*/  BSYNC B4 ;  /* 0x0000000000047941 */ /* 0x000fea0003800000 */
.L_x_32:
[----:B------:R-:W-:Y:S05]  /*0ef0*/  WARPSYNC.ALL ;  /* 0x0000000000007948 */ /* 0x000fea0003800000 */
[----:B------:R-:W-:Y:S04]  /*0f00*/  BSSY B4, `(.L_x_37) ;  /* 0x000000e000047945 */ /* 0x000fe80003800000 */
[----:B------:R-:W-:Y:S05]  /*0f10*/  @P1 BRA `(.L_x_38) ;  /* 0x0000000000301947 */ /* 0x000fea0003800000 */
[----:B----4-:R-:W4:Y:S01]  /*0f20*/  LDS R5, [UR32+0x34] ;  /* 0x00003420ff057984 */ /* 0x010f220008000800 */
[----:B-1-3--:R-:W1:Y:S03]  /*0f30*/  LDC.64 R6, c[0x0][0x248] ;  /* 0x00009200ff067b82 */ /* 0x00ae660000000a00 */
[----:B------:R-:W3:Y:S01]  /*0f40*/  LDS R0, [UR32+0x1c] ;  /* 0x00001c20ff007984 */ /* 0x000ee20008000800 */
[C---:B-1----:R-:W-:Y:S01]  /*0f50*/  SHF.L.U64.HI R7, R6.reuse, 0x1, R7 ;  /* 0x0000000106077819 */ /* 0x042fe20000010207 */
[----:B------:R-:W-:-:S03]  /*0f60*/  IMAD.SHL.U32 R6, R6, 0x2, RZ ;  /* 0x0000000206067824 */ /* 0x000fc600078e00ff */
[--C-:B------:R-:W-:Y:S02]  /*0f70*/  SHF.R.U32.HI R9, RZ, 0x4, R7.reuse ;  /* 0x00000004ff097819 */ /* 0x100fe40000011607 */
[----:B------:R-:W-:-:S05]  /*0f80*/  SHF.R.U64 R6, R6, 0x4, R7 ;  /* 0x0000000406067819 */ /* 0x000fca0000001207 */
[----:B------:R1:W-:Y:S01]  /*0f90*/  STS [UR32+0xc], R6 ;  /* 0x00000c06ff007988 */ /* 0x0003e20008000820 */
[----:B----4-:R-:W-:Y:S02]  /*0fa0*/  LOP3.LUT R5, R5, 0x7, RZ, 0xb8, !PT ;  /* 0x0000000705057812 */ /* 0x010fe400078eb8ff */
[----:B---3--:R-:W-:-:S03]  /*0fb0*/  LOP3.LUT R0, R0, 0xf, R9, 0xb8, !PT ;  /* 0x0000000f00007812 */ /* 0x008fc600078eb809 */
[----:B------:R1:W-:Y:S04]  /*0fc0*/  STS [UR32+0x34], R5 ;  /* 0x00003405ff007988 */ /* 0x0003e80008000820 */
[----:B------:R1:W-:Y:S02]  /*0fd0*/  STS [UR32+0x1c], R0 ;  /* 0x00001c00ff007988 */ /* 0x0003e40008000820 */
.L_x_38:
[----:B------:R-:W-:Y:S05]  /*0fe0*/  BSYNC B4 ;  /* 0x0000000000047941 */ /* 0x000fea0003800000 */
.L_x_37:
[----:B------:R-:W-:Y:S04]  /*0ff0*/  BSSY B4, `(.L_x_39) ;  /* 0x000001a000047945 */ /* 0x000fe80003800000 */
[----:B------:R-:W-:Y:S04]  /*1000*/  BSSY B5, `(.L_x_40) ;  /* 0x0000015000057945 */ /* 0x000fe80003800000 */
[----:B------:R-:W-:Y:S05]  /*1010*/  @P1 BRA `(.L_x_41) ;  /* 0x0000000000201947 */ /* 0x000fea0003800000 */
[----:B-1----:R-:W1:Y:S02]  /*1020*/  LDS R0, [UR32+0x34] ;  /* 0x00003420ff007984 */ /* 0x002e640008000800 */
[----:B-1----:R-:W-:-:S05]  /*1030*/  LOP3.LUT R0, R0, 0x38, RZ, 0xb8, !PT ;  /* 0x0000003800007812 */ /* 0x002fca00078eb8ff */
[----:B------:R1:W-:Y:S01]  /*1040*/  STS [UR32+0x34], R0 ;  /* 0x00003400ff007988 */ /* 0x0003e20008000820 */
[----:B------:R-:W-:Y:S05]  /*1050*/  @P1 BRA `(.L_x_42) ;  /* 0x0000000000201947 */ /* 0x000fea0003800000 */
[----:B-1----:R-:W1:Y:S01]  /*1060*/  LDS R0, [UR32+0x8] ;  /* 0x00000820ff007984 */ /* 0x002e620008000800 */
[----:B----4-:R-:W-:-:S05]  /*1070*/  IMAD.MOV.U32 R5, RZ, RZ, 0x780 ;  /* 0x00000780ff057424 */ /* 0x010fca00078e00ff */
[----:B-1----:R-:W-:-:S05]  /*1080*/  LOP3.LUT R0, R0, 0x500, R5, 0xd8, !PT ;  /* 0x0000050000007812 */ /* 0x002fca00078ed805 */
[----:B------:R1:W-:Y:S02]  /*1090*/  STS [UR32+0x8], R0 ;  /* 0x00000800ff007988 */ /* 0x0003e40008000820 */
.L_x_41:
[----:B------:R-:W-:Y:S05]  /*10a0*/  @P1 BRA `(.L_x_43) ;  /* 0x0000000000281947 */ /* 0x000fea0003800000 */
[----:B-1----:R-:W1:Y:S02]  /*10b0*/  LDS R0, [UR32+0x8] ;  /* 0x00000820ff007984 */ /* 0x002e640008000800 */
[----:B-1----:R-:W-:-:S05]  /*10c0*/  LOP3.LUT R0, R0, 0x1800, RZ, 0xb8, !PT ;  /* 0x0000180000007812 */ /* 0x002fca00078eb8ff */
[----:B------:R1:W-:Y:S02]  /*10d0*/  STS [UR32+0x8], R0 ;  /* 0x00000800ff007988 */ /* 0x0003e40008000820 */
.L_x_42:
[----:B------:R-:W-:Y:S05]  /*10e0*/  @P1 BREAK B5 ;  /* 0x0000000000051942 */ /* 0x000fea0003800000 */
[----:B------:R-:W-:Y:S05]  /*10f0*/  @P1 BRA `(.L_x_44) ;  /* 0x0000000000241947 */ /* 0x000fea0003800000 */
[----:B-1----:R-:W1:Y:S01]  /*1100*/  LDS R0, [UR32+0x8] ;  /* 0x00000820ff007984 */ /* 0x002e620008000800 */
[----:B----4-:R-:W-:-:S05]  /*1110*/  IMAD.MOV.U32 R5, RZ, RZ, 0x6000 ;  /* 0x00006000ff057424 */ /* 0x010fca00078e00ff */
[----:B-1----:R-:W-:-:S04]  /*1120*/  LOP3.LUT R0, R0, 0x6000, R5, 0xd8, !PT ;  /* 0x0000600000007812 */ /* 0x002fc800078ed805 */
[----:B------:R-:W-:-:S05]  /*1130*/  LOP3.LUT R0, R0, 0x400000, RZ, 0xb8, !PT ;  /* 0x0040000000007812 */ /* 0x000fca00078eb8ff */
[----:B------:R1:W-:Y:S02]  /*1140*/  STS [UR32+0x8], R0 ;  /* 0x00000800ff007988 */ /* 0x0003e40008000820 */
.L_x_43:
[----:B------:R-:W-:Y:S05]  /*1150*/  BSYNC B5 ;  /* 0x0000000000057941 */ /* 0x000fea0003800000 */
.L_x_40:
[----:B-1----:R-:W1:Y:S02]  /*1160*/  @!P1 LDS R0, [UR32+0x8] ;  /* 0x00000820ff009984 */ /* 0x002e640008000800 */
[----:B-1----:R-:W-:-:S05]  /*1170*/  @!P1 LOP3.LUT R0, R0, 0x8000, RZ, 0xb8, !PT ;  /* 0x0000800000009812 */ /* 0x002fca00078eb8ff */
[----:B------:R1:W-:Y:S02]  /*1180*/  @!P1 STS [UR32+0x8], R0 ;  /* 0x00000800ff009988 */ /* 0x0003e40008000820 */
.L_x_44:
[----:B------:R-:W-:Y:S05]  /*1190*/  BSYNC B4 ;  /* 0x0000000000047941 */ /* 0x000fea0003800000 */
.L_x_39:
[----:B------:R-:W-:Y:S05]  /*11a0*/  WARPSYNC.ALL ;  /* 0x0000000000007948 */ /* 0x000fea0003800000 */
[----:B------:R-:W-:Y:S01]  /*11b0*/  UIADD3 UR6, UR6, 0x100, URZ ;  /* 0x0000010006067890 */ /* 0x000fe2000fffe03f */
[----:B------:R-:W-:Y:S02]  /*11c0*/  ISETP.GE.AND P2, PT, R11, 0x1, PT ;  /* 0x000000010b00780c */ /* 0x000fe40003f46270 */
[----:B------:R-:W-:Y:S02]  /*11d0*/  CS2R R56, SRZ ;  /* 0x0000000000387805 */ /* 0x000fe4000001ff00 */
[----:B------:R-:W-:Y:S01]  /*11e0*/  CS2R R58, SRZ ;  /* 0x00000000003a7805 */ /* 0x000fe2000001ff00 */
[----:B------:R-:W-:Y:S01]  /*11f0*/  UIADD3 UR4, UP0, UR6, UR8, URZ ;  /* 0x0000000806047290 */ /* 0x000fe2000ff1e03f */
[----:B------:R-:W-:-:S02]  /*1200*/  CS2R R60, SRZ ;  /* 0x00000000003c7805 */ /* 0x000fc4000001ff00 */
[----:B------:R-:W-:Y:S02]  /*1210*/  CS2R R62, SRZ ;  /* 0x00000000003e7805 */ /* 0x000fe4000001ff00 */
[----:B------:R-:W-:Y:S02]  /*1220*/  CS2R R64, SRZ ;  /* 0x0000000000407805 */ /* 0x000fe4000001ff00 */
[----:B------:R-:W-:Y:S02]  /*1230*/  CS2R R66, SRZ ;  /* 0x0000000000427805 */ /* 0x000fe4000001ff00 */
[----:B------:R-:W-:Y:S01]  /*1240*/  CS2R R68, SRZ ;  /* 0x0000000000447805 */ /* 0x000fe2000001ff00 */
[----:B----4-:R-:W-:Y:S01]  /*1250*/  IMAD.U32 R5, RZ, RZ, UR4 ;  /* 0x00000004ff057e24 */ /* 0x010fe2000f8e00ff */
[----:B------:R-:W-:Y:S01]  /*1260*/  ULEA.HI.X.SX32 UR4, UR6, UR9, 0x1, UP0 ;  /* 0x0000000906047291 */ /* 0x000fe200080f0e3f */
[----:B------:R-:W-:Y:S02]  /*1270*/  CS2R R70, SRZ ;  /* 0x0000000000467805 */ /* 0x000fe4000001ff00 */
[----:B------:R-:W-:-:S02]  /*1280*/  CS2R R72, SRZ ;  /* 0x0000000000487805 */ /* 0x000fc4000001ff00 */
[----:B------:R-:W-:Y:S02]  /*1290*/  CS2R R74, SRZ ;  /* 0x00000000004a7805 */ /* 0x000fe4000001ff00 */
[----:B------:R-:W-:Y:S02]  /*12a0*/  CS2R R76, SRZ ;  /* 0x00000000004c7805 */ /* 0x000fe4000001ff00 */
[----:B------:R-:W-:Y:S01]  /*12b0*/  CS2R R78, SRZ ;  /* 0x00000000004e7805 */ /* 0x000fe2000001ff00 */
[----:B-1----:R-:W-:Y:S01]  /*12c0*/  IMAD.U32 R0, RZ, RZ, UR4 ;  /* 0x00000004ff007e24 */ /* 0x002fe2000f8e00ff */
[----:B------:R-:W-:Y:S02]  /*12d0*/  CS2R R80, SRZ ;  /* 0x0000000000507805 */ /* 0x000fe4000001ff00 */
[----:B------:R-:W-:Y:S02]  /*12e0*/  CS2R R82, SRZ ;  /* 0x0000000000527805 */ /* 0x000fe4000001ff00 */
[----:B------:R-:W-:-:S02]  /*12f0*/  CS2R R84, SRZ ;  /* 0x0000000000547805 */ /* 0x000fc4000001ff00 */
[----:B------:R-:W-:Y:S02]  /*1300*/  CS2R R86, SRZ ;  /* 0x0000000000567805 */ /* 0x000fe4000001ff00 */
[----:B------:R-:W-:Y:S02]  /*1310*/  CS2R R24, SRZ ;  /* 0x0000000000187805 */ /* 0x000fe4000001ff00 */
[----:B------:R-:W-:Y:S01]  /*1320*/  CS2R R26, SRZ ;  /* 0x00000000001a7805 */ /* 0x000fe2000001ff00 */
[----:B------:R-:W-:Y:S01]  /*1330*/  IMAD.MOV.U32 R28, RZ, RZ, RZ ;  /* 0x000000ffff1c7224 */ /* 0x000fe200078e00ff */
[----:B------:R-:W-:Y:S06]  /*1340*/  @P0 BRA `(.L_x_45) ;  /* 0x0000000000380947 */ /* 0x000fec0003800000 */
[----:B---3--:R-:W1:Y:S01]  /*1350*/  S2R R6, SR_LANEID ;  /* 0x0000000000067919 */ /* 0x008e620000000000 */
[----:B------:R-:W-:Y:S02]  /*1360*/  R2UR UR5, R5 ;  /* 0x00000000050572ca */ /* 0x000fe400000e0000 */
[----:B------:R-:W-:Y:S01]  /*1370*/  R2UR UR4, R0 ;  /* 0x00000000000472ca */ /* 0x000fe200000e0000 */
[----:B-1----:R-:W-:-:S05]  /*1380*/  IMAD.SHL.U32 R10, R6, 0x4, RZ ;  /* 0x00000004060a7824 */ /* 0x002fca00078e00ff */
[----:B------:R-:W1:Y:S05]  /*1390*/  LDS R9, [R10+UR32] ;  /* 0x000000200a097984 */ /* 0x000e6a0008000800 */
[----:B------:R-:W-:-:S05]  /*13a0*/  IADD3 R6, P3, R10, UR5, RZ ;  /* 0x000000050a067c10 */ /* 0x000fca000ff7e0ff */
[----:B------:R-:W-:Y:S01]  /*13b0*/  IMAD.X R7, RZ, RZ, UR4, P3 ;  /* 0x00000004ff077e24 */ /* 0x000fe200098e06ff */
[----:B------:R-:W-:Y:S05]  /*13c0*/  WARPSYNC.ALL ;  /* 0x0000000000007948 */ /* 0x000fea0003800000 */
[----:B------:R-:W-:Y:S02]  /*13d0*/  R2UR UR5, R0 ;  /* 0x00000000000572ca */ /* 0x000fe400000e0000 */
[----:B------:R-:W-:Y:S01]  /*13e0*/  R2UR UR4, R5 ;  /* 0x00000000050472ca */ /* 0x000fe200000e0000 */
[----:B-1----:R1:W4:Y:S01]  /*13f0*/  ATOMG.E.EXCH.STRONG.GPU PT, RZ, [R6], R9 ;  /* 0x0000000906ff73a8 */ /* 0x00232200041ee100 */
[----:B------:R-:W-:-:S11]  /*1400*/  DEPBAR {5,4,3,2,1,0} ;  /* 0x0000003f0000791a */ /* 0x000fd60000000000 */
[----:B------:R1:W-:Y:S01]  /*1410*/  UTMACCTL.IV [UR4] ;  /* 0x00000000040079b9 */ /* 0x0003e20008000000 */
[----:B------:R-:W-:Y:S01]  /*1420*/  NOP ;  /* 0x0000000000007918 */ /* 0x000fe20000000000 */
.L_x_45:
[----:B------:R-:W-:Y:S05]  /*1430*/  @P0 BRA `(.L_x_46) ;  /* 0x00000000000c0947 */ /* 0x000fea0003800000 */
[----:B------:R0:W-:Y:S01]  /*1440*/  UTMACMDFLUSH ;  /* 0x00000000000079b7 */ /* 0x0001e20000000000 */
[----:B------:R-:W-:Y:S05]  /*1450*/  @P0 BRA `(.L_x_46) ;  /* 0x0000000000040947 */ /* 0x000fea0003800000 */
[----:B------:R-:W-:-:S04]  /*1460*/  DEPBAR.LE SB0, 0x0 ;  /* 0x000080000000791a */ /* 0x000fc80000000000 */
.L_x_46:
[----:B------:R-:W-:Y:S05]  /*1470*/  WARPSYNC.ALL ;  /* 0x0000000000007948 */ /* 0x000fea0003800000 */
[----:B----4-:R-:W-:Y:S01]  /*1480*/  BAR.SYNC.DEFER_BLOCKING 0x0 ;  /* 0x0000000000007b1d */ /* 0x010fe20000010000 */
[----:B------:R-:W-:Y:S01]  /*1490*/  IMAD.MOV.U32 R29, RZ, RZ, RZ ;  /* 0x000000ffff1d7224 */ /* 0x000fe200078e00ff */
[----:B------:R-:W-:Y:S02]  /*14a0*/  CS2R R30, SRZ ;  /* 0x00000000001e7805 */ /* 0x000fe4000001ff00 */
[----:B------:R-:W-:Y:S02]  /*14b0*/  CS2R R32, SRZ ;  /* 0x0000000000207805 */ /* 0x000fe4000001ff00 */
[----:B------:R-:W-:-:S02]  /*14c0*/  CS2R R34, SRZ ;  /* 0x0000000000227805 */ /* 0x000fc4000001ff00 */
[----:B------:R-:W-:Y:S01]  /*14d0*/  CS2R R36, SRZ ;  /* 0x0000000000247805 */ /* 0x000fe2000001ff00 */
[----:B------:R-:W4:Y:S01]  /*14e0*/  S2UR UR7, SR_CTAID.X ;  /* 0x00000000000779c3 */ /* 0x000f220000002500 */
[----:B------:R-:W-:Y:S01]  /*14f0*/  VOTEU.ALL UP0, P1 ;  /* 0x00000000003f7886 */ /* 0x000fe20000800000 */
[----:B-1----:R-:W-:Y:S01]  /*1500*/  UMOV UR4, 0x1 ;  /* 0x0000000100047882 */ /* 0x002fe20000000000 */
[----:B------:R-:W-:Y:S02]  /*1510*/  CS2R R38, SRZ ;  /* 0x0000000000267805 */ /* 0x000fe4000001ff00 */
[----:B------:R-:W-:Y:S02]  /*1520*/  CS2R R40, SRZ ;  /* 0x0000000000287805 */ /* 0x000fe4000001ff00 */
[----:B------:R-:W-:Y:S01]  /*1530*/  CS2R R42, SRZ ;  /* 0x00000000002a7805 */ /* 0x000fe2000001ff00 */
[----:B------:R-:W-:-:S04]  /*1540*/  @!UP0 UIADD3 UR4, -UR4, 0x100000, URZ ;  /* 0x0010000004048890 */ /* 0x000fc8000fffe13f */
[----:B------:R-:W-:Y:S02]  /*1550*/  @!UP0 USHF.L.U32 UR5, UR4, 0xb, URZ ;  /* 0x0000000b04058899 */ /* 0x000fe4000800063f */
[----:B------:R-:W-:Y:S01]  /*1560*/  @!UP0 USHF.L.U32 UR4, UR4, 0x1, URZ ;  /* 0x0000000104048899 */ /* 0x000fe2000800063f */
[----:B------:R-:W-:Y:S01]  /*1570*/  CS2R R44, SRZ ;  /* 0x00000000002c7805 */ /* 0x000fe2000001ff00 */
[----:B------:R-:W1:Y:S01]  /*1580*/  S2UR UR6, SR_CTAID.Y ;  /* 0x00000000000679c3 */ /* 0x000e620000002600 */
[----:B------:R-:W-:Y:S01]  /*1590*/  VOTEU.ALL UP0, P1 ;  /* 0x00000000003f7886 */ /* 0x000fe20000800000 */
[----:B------:R-:W-:Y:S02]  /*15a0*/  CS2R R46, SRZ ;  /* 0x00000000002e7805 */ /* 0x000fe4000001ff00 */
[----:B------:R-:W-:Y:S02]  /*15b0*/  CS2R R48, SRZ ;  /* 0x0000000000307805 */ /* 0x000fe4000001ff00 */
[----:B------:R-:W-:-:S02]  /*15c0*/  CS2R R50, SRZ ;  /* 0x0000000000327805 */ /* 0x000fc4000001ff00 */
[----:B------:R-:W-:Y:S02]  /*15d0*/  CS2R R52, SRZ ;  /* 0x0000000000347805 */ /* 0x000fe4000001ff00 */
[----:B------:R-:W-:Y:S01]  /*15e0*/  CS2R R54, SRZ ;  /* 0x0000000000367805 */ /* 0x000fe2000001ff00 */
[----:B------:R-:W3:Y:S02]  /*15f0*/  FENCE.VIEW.ASYNC.S ;  /* 0x00000000000073c6 */ /* 0x000ee40000000000 */
[----:B---3--:R3:W2:Y:S01]  /*1600*/  @!UP0 SYNCS.EXCH.64 URZ, [UR32+0xc000], UR4 ;  /* 0x00c00004203f85b2 */ /* 0x0086a20008000100 */
[----:B----4-:R-:W-:Y:S02]  /*1610*/  USHF.L.U32 UR51, UR7, 0x7, URZ ;  /* 0x0000000707337899 */ /* 0x010fe4000800063f */
[----:B-1----:R-:W-:Y:S01]  /*1620*/  USHF.L.U32 UR55, UR6, 0x6, URZ ;  /* 0x0000000606377899 */ /* 0x002fe2000800063f */
[----:B------:R-:W-:Y:S11]  /*1630*/  @!P2 BRA `(.L_x_47) ;  /* 0x0000000800a0a947 */ /* 0x000ff60003800000 */
[----:B------:R-:W-:Y:S01]  /*1640*/  USHF.R.U32.HI UR33, URZ, 0x4, UR32 ;  /* 0x000000043f217899 */ /* 0x000fe20008011620 */
[----:B------:R-:W-:Y:S01]  /*1650*/  SHF.R.U32.HI R10, RZ, 0x5, R4 ;  /* 0x00000005ff0a7819 */ /* 0x000fe20000011604 */
[----:B------:R-:W-:Y:S01]  /*1660*/  UIADD3 UR6, UR32, 0x8000, URZ ;  /* 0x0000800020067890 */ /* 0x000fe2000fffe03f */
[----:B------:R-:W-:Y:S01]  /*1670*/  IMAD.MOV.U32 R9, RZ, RZ, RZ ;  /* 0x000000ffff097224 */ /* 0x000fe200078e00ff */
[----:B------:R-:W-:Y:S01]  /*1680*/  USGXT.U32 UR33, UR33, 0xe ;  /* 0x0000000e2121789a */ /* 0x000fe20008000000 */
[----:B------:R-:W-:Y:S01]  /*1690*/  CS2R R56, SRZ ;  /* 0x0000000000387805 */ /* 0x000fe2000001ff00 */
[----:B---3--:R-:W-:Y:S01]  /*16a0*/  UMOV UR4, URZ ;  /* 0x0000003f00047c82 */ /* 0x008fe20008000000 */
[----:B------:R-:W-:Y:S01]  /*16b0*/  USHF.R.U32.HI UR6, URZ, 0x4, UR6 ;  /* 0x000000043f067899 */ /* 0x000fe20008011606 */
[----:B------:R-:W-:Y:S01]  /*16c0*/  CS2R R58, SRZ ;  /* 0x00000000003a7805 */ /* 0x000fe2000001ff00 */
[----:B------:R-:W-:Y:S01]  /*16d0*/  UIADD3 UR28, UP0, UR33, 0x2, URZ ;  /* 0x00000002211c7890 */ /* 0x000fe2000ff1e03f */
[----:B------:R-:W-:Y:S01]  /*16e0*/  CS2R R60, SRZ ;  /* 0x00000000003c7805 */ /* 0x000fe2000001ff00 */
[----:B------:R-:W-:Y:S01]  /*16f0*/  USGXT.U32 UR58, UR6, 0xe ;  /* 0x0000000e063a789a */ /* 0x000fe20008000000 */
[----:B------:R-:W-:Y:S01]  /*1700*/  CS2R R62, SRZ ;  /* 0x00000000003e7805 */ /* 0x000fe2000001ff00 */
[----:B------:R-:W-:Y:S01]  /*1710*/  UIADD3.X UR29, UR4, 0x40000040, URZ, UP0, !UPT ;  /* 0x40000040041d7890 */ /* 0x000fe200087fe43f */
[----:B------:R-:W-:Y:S01]  /*1720*/  CS2R R64, SRZ ;  /* 0x0000000000407805 */ /* 0x000fe2000001ff00 */
[----:B------:R-:W-:Y:S01]  /*1730*/  UIADD3 UR30, UP0, UR58, 0x2, URZ ;  /* 0x000000023a1e7890 */ /* 0x000fe2000ff1e03f */
[----:B------:R-:W-:Y:S01]  /*1740*/  CS2R R66, SRZ ;  /* 0x0000000000427805 */ /* 0x000fe2000001ff00 */
[----:B------:R-:W-:Y:S01]  /*1750*/  UIADD3.64 UR6, UR28, 0x1fe, URZ ;  /* 0x000001fe1c067897 */ /* 0x000fe2000fffe03f */
[----:B------:R-:W-:Y:S01]  /*1760*/  CS2R R68, SRZ ;  /* 0x0000000000447805 */ /* 0x000fe2000001ff00 */
[----:B------:R-:W-:Y:S01]  /*1770*/  UIADD3.64 UR10, UR28, 0x200, URZ ;  /* 0x000002001c0a7897 */ /* 0x000fe2000fffe03f */
[----:B------:R-:W-:Y:S01]  /*1780*/  CS2R R70, SRZ ;  /* 0x0000000000467805 */ /* 0x000fe2000001ff00 */
[----:B------:R-:W-:Y:S01]  /*1790*/  UMOV UR5, URZ ;  /* 0x0000003f00057c82 */ /* 0x000fe20008000000 */
[----:B------:R-:W-:Y:S01]  /*17a0*/  CS2R R72, SRZ ;  /* 0x0000000000487805 */ /* 0x000fe2000001ff00 */
[----:B------:R-:W-:Y:S01]  /*17b0*/  IMAD.U32 R6, RZ, RZ, UR6 ;  /* 0x00000006ff067e24 */ /* 0x000fe2000f8e00ff */
[----:B------:R-:W-:Y:S01]  /*17c0*/  UIADD3.X UR31, UR5, 0x40000040, URZ, UP0, !UPT ;  /* 0x40000040051f7890 */ /* 0x000fe200087fe43f */
[----:B------:R-:W-:Y:S01]  /*17d0*/  IMAD.U32 R7, RZ, RZ, UR7 ;  /* 0x00000007ff077e24 */ /* 0x000fe2000f8e00ff */
[----:B------:R-:W-:Y:S01]  /*17e0*/  UIADD3.64 UR6, UR28, 0x202, URZ ;  /* 0x000002021c067897 */ /* 0x000fe2000fffe03f */
[----:B------:R-:W-:Y:S01]  /*17f0*/  IMAD.U32 R6, RZ, RZ, UR10 ;  /* 0x0000000aff067e24 */ /* 0x000fe2000f8e00ff */
[----:B------:R-:W-:Y:S01]  /*1800*/  CS2R R74, SRZ ;  /* 0x00000000004a7805 */ /* 0x000fe2000001ff00 */
[----:B------:R-:W-:Y:S01]  /*1810*/  IMAD.U32 R7, RZ, RZ, UR11 ;  /* 0x0000000bff077e24 */ /* 0x000fe2000f8e00ff */
[----:B------:R-:W-:Y:S01]  /*1820*/  UIADD3.64 UR10, UR28, 0x204, URZ ;  /* 0x000002041c0a7897 */ /* 0x000fe2000fffe03f */
[----:B------:R-:W-:Y:S01]  /*1830*/  CS2R R76, SRZ ;  /* 0x00000000004c7805 */ /* 0x000fe2000001ff00 */
[----:B------:R-:W-:Y:S01]  /*1840*/  IMAD.U32 R6, RZ, RZ, UR6 ;  /* 0x00000006ff067e24 */ /* 0x000fe2000f8e00ff */
[----:B------:R-:W-:Y:S01]  /*1850*/  CS2R R78, SRZ ;  /* 0x00000000004e7805 */ /* 0x000fe2000001ff00 */
[----:B------:R-:W-:Y:S01]  /*1860*/  IMAD.U32 R7, RZ, RZ, UR7 ;  /* 0x00000007ff077e24 */ /* 0x000fe2000f8e00ff */
[----:B------:R-:W-:Y:S01]  /*1870*/  UIADD3.64 UR6, UR28, 0x5fe, URZ ;  /* 0x000005fe1c067897 */ /* 0x000fe2000fffe03f */
[----:B------:R-:W-:-:S02]  /*1880*/  CS2R R80, SRZ ;  /* 0x0000000000507805 */ /* 0x000fc4000001ff00 */
[----:B------:R-:W-:Y:S02]  /*1890*/  CS2R R82, SRZ ;  /* 0x0000000000527805 */ /* 0x000fe4000001ff00 */
[----:B------:R-:W-:Y:S02]  /*18a0*/  CS2R R84, SRZ ;  /* 0x0000000000547805 */ /* 0x000fe4000001ff00 */
[----:B------:R-:W-:Y:S02]  /*18b0*/  CS2R R86, SRZ ;  /* 0x0000000000567805 */ /* 0x000fe4000001ff00 */
[----:B------:R-:W-:Y:S02]  /*18c0*/  CS2R R24, SRZ ;  /* 0x0000000000187805 */ /* 0x000fe4000001ff00 */
[----:B------:R-:W-:Y:S02]  /*18d0*/  CS2R R26, SRZ ;  /* 0x00000000001a7805 */ /* 0x000fe4000001ff00 */
        /* <DEDUP_REMOVED lines=13> */
[----:B------:R-:W-:Y:S01]  /*19b0*/  CS2R R54, SRZ ;  /* 0x0000000000367805 */ /* 0x000fe2000001ff00 */
[----:B------:R-:W-:Y:S01]  /*19c0*/  IMAD.U32 R6, RZ, RZ, UR10 ;  /* 0x0000000aff067e24 */ /* 0x000fe2000f8e00ff */
[----:B------:R-:W-:Y:S01]  /*19d0*/  UIADD3.64 UR24, UR28, 0x2, URZ ;  /* 0x000000021c187897 */ /* 0x000fe2000fffe03f */
[----:B------:R-:W-:Y:S01]  /*19e0*/  IMAD.U32 R7, RZ, RZ, UR11 ;  /* 0x0000000bff077e24 */ /* 0x000fe2000f8e00ff */
[----:B------:R-:W-:Y:S01]  /*19f0*/  UIADD3.64 UR20, UR28, 0x4, URZ ;  /* 0x000000041c147897 */ /* 0x000fe2000fffe03f */
[----:B------:R-:W-:Y:S01]  /*1a00*/  IMAD.U32 R6, RZ, RZ, UR6 ;  /* 0x00000006ff067e24 */ /* 0x000fe2000f8e00ff */
[----:B------:R-:W-:Y:S01]  /*1a10*/  UIADD3.64 UR16, UR28, 0x3fe, URZ ;  /* 0x000003fe1c107897 */ /* 0x000fe2000fffe03f */
[----:B------:R-:W-:Y:S01]  /*1a20*/  IMAD.U32 R7, RZ, RZ, UR7 ;  /* 0x00000007ff077e24 */ /* 0x000fe2000f8e00ff */
[----:B------:R-:W-:Y:S02]  /*1a30*/  UIADD3.64 UR12, UR28, 0x400, URZ ;  /* 0x000004001c0c7897 */ /* 0x000fe4000fffe03f */
[----:B------:R-:W-:-:S02]  /*1a40*/  UIADD3.64 UR8, UR28, 0x402, URZ ;  /* 0x000004021c087897 */ /* 0x000fc4000fffe03f */
[----:B------:R-:W-:Y:S02]  /*1a50*/  UIADD3.64 UR4, UR28, 0x404, URZ ;  /* 0x000004041c047897 */ /* 0x000fe4000fffe03f */
[----:B------:R-:W-:Y:S02]  /*1a60*/  UIADD3.64 UR36, UR28, 0x600, URZ ;  /* 0x000006001c247897 */ /* 0x000fe4000fffe03f */
[----:B------:R-:W-:Y:S02]  /*1a70*/  UIADD3.64 UR40, UR28, 0x602, URZ ;  /* 0x000006021c287897 */ /* 0x000fe4000fffe03f */
[----:B------:R-:W-:Y:S02]  /*1a80*/  UIADD3.64 UR44, UR28, 0x604, URZ ;  /* 0x000006041c2c7897 */ /* 0x000fe4000fffe03f */
[----:B------:R-:W-:Y:S02]  /*1a90*/  UIADD3.64 UR26, UR30, 0x2, URZ ;  /* 0x000000021e1a7897 */ /* 0x000fe4000fffe03f */
[----:B------:R-:W-:-:S02]  /*1aa0*/  UIADD3.64 UR22, UR30, 0x4, URZ ;  /* 0x000000041e167897 */ /* 0x000fc4000fffe03f */
[----:B------:R-:W-:Y:S02]  /*1ab0*/  UIADD3.64 UR18, UR30, 0x1fe, URZ ;  /* 0x000001fe1e127897 */ /* 0x000fe4000fffe03f */
[----:B------:R-:W-:Y:S02]  /*1ac0*/  UIADD3.64 UR14, UR30, 0x200, URZ ;  /* 0x000002001e0e7897 */ /* 0x000fe4000fffe03f */
[----:B------:R-:W-:Y:S02]  /*1ad0*/  UIADD3.64 UR10, UR30, 0x202, URZ ;  /* 0x000002021e0a7897 */ /* 0x000fe4000fffe03f */
[----:B------:R-:W-:Y:S01]  /*1ae0*/  UIADD3.64 UR6, UR30, 0x204, URZ ;  /* 0x000002041e067897 */ /* 0x000fe2000fffe03f */
[----:B------:R-:W-:-:S11]  /*1af0*/  UMOV UR59, 0x40000040 ;  /* 0x40000040003b7882 */ /* 0x000fd60000000000 */
.L_x_49:
[----:B--2---:R-:W-:Y:S01]  /*1b00*/  BAR.SYNC.DEFER_BLOCKING 0x0 ;  /* 0x0000000000007b1d */ /* 0x004fe20000010000 */
[----:B------:R-:W-:Y:S01]  /*1b10*/  @!P1 IMAD.MOV.U32 R6, RZ, RZ, 0xc000 ;  /* 0x0000c000ff069424 */ /* 0x000fe200078e00ff */
[----:B------:R-:W-:Y:S02]  /*1b20*/  ELECT P0, URZ, PT ;  /* 0x00000000003f782f */ /* 0x000fe40003800000 */
[----:B------:R-:W-:Y:S02]  /*1b30*/  R2UR UR50, R9 ;  /* 0x00000000093272ca */ /* 0x000fe400000e0000 */
[----:B------:R-:W-:Y:S02]  /*1b40*/  R2UR UR34, R2 ;  /* 0x00000000022272ca */ /* 0x000fe400000e0000 */
[----:B------:R-:W-:-:S13]  /*1b50*/  ISETP.LT.U32.AND P0, PT, R3, 0x40, P0 ;  /* 0x000000400300780c */ /* 0x000fda0000701070 */
[----:B------:R-:W-:Y:S01]  /*1b60*/  VOTEU.ANY UP0, P0 ;  /* 0x00000000003f7886 */ /* 0x000fe20000000100 */
[----:B------:R-:W-:Y:S01]  /*1b70*/  VOTEU.ANY UP1, P0 ;  /* 0x00000000003f7886 */ /* 0x000fe20000020100 */
[----:B------:R-:W-:Y:S01]  /*1b80*/  ELECT P0, URZ, PT ;  /* 0x00000000003f782f */ /* 0x000fe20003800000 */
[----:B------:R1:W-:Y:S01]  /*1b90*/  @!P1 SYNCS.ARRIVE.TRANS64 RZ, [UR32+0xc000], R6 ;  /* 0x00c00006ffff99a7 */ /* 0x0003e20008000020 */
[----:B------:R2:W-:Y:S06]  /*1ba0*/  MEMBAR.ALL.CTA ;  /* 0x0000000000007992 */ /* 0x0005ec0000008000 */
[----:B--2---:R-:W2:Y:S01]  /*1bb0*/  FENCE.VIEW.ASYNC.S ;  /* 0x00000000000073c6 */ /* 0x004ea20000000000 */
[----:B------:R-:W-:Y:S01]  /*1bc0*/  @UP0 UIADD3 UR49, UR32, 0xc000, URZ ;  /* 0x0000c00020310890 */ /* 0x000fe2000fffe03f */
[----:B--2---:R-:W-:Y:S01]  /*1bd0*/  BAR.SYNC.DEFER_BLOCKING 0x0 ;  /* 0x0000000000007b1d */ /* 0x004fe20000010000 */
[----:B-1----:R-:W-:-:S02]  /*1be0*/  LOP3.LUT R6, R10, 0x1, RZ, 0xc0, !PT ;  /* 0x000000010a067812 */ /* 0x002fc400078ec0ff */
[----:B------:R-:W-:Y:S02]  /*1bf0*/  ISETP.LT.U32.AND P0, PT, R3, 0x40, P0 ;  /* 0x000000400300780c */ /* 0x000fe40000701070 */
[----:B------:R-:W-:Y:S01]  /*1c00*/  R2UR UR48, R6 ;  /* 0x00000000063072ca */ /* 0x000fe200000e0000 */
[----:B------:R-:W-:Y:S01]  /*1c10*/  @UP0 UMOV UR38, UR60 ;  /* 0x0000003c00260c82 */ /* 0x000fe20008000000 */
[----:B------:R-:W-:-:S09]  /*1c20*/  @UP0 UMOV UR39, UR35 ;  /* 0x0000002300270c82 */ /* 0x000fd20008000000 */
[----:B------:R-:W-:Y:S02]  /*1c30*/  VOTEU.ANY UP0, P0 ;  /* 0x00000000003f7886 */ /* 0x000fe40000000100 */
[----:B------:R-:W-:Y:S02]  /*1c40*/  ULEA UR50, UR48, UR50, 0x6 ;  /* 0x0000003230327291 */ /* 0x000fe4000f8e303f */
[----:B------:R-:W-:Y:S02]  /*1c50*/  ULEA UR48, UR48, UR32, 0xe ;  /* 0x0000002030307291 */ /* 0x000fe4000f8e703f */
[----:B------:R-:W-:-:S03]  /*1c60*/  @UP0 UIADD3 UR53, UR32, 0xc000, URZ ;  /* 0x0000c00020350890 */ /* 0x000fc6000fffe03f */
[----:B------:R-:W-:Y:S01]  /*1c70*/  UMOV UR54, UR50 ;  /* 0x0000003200367c82 */ /* 0x000fe20008000000 */
[----:B------:R-:W-:-:S03]  /*1c80*/  IMAD.U32 R7, RZ, RZ, UR48 ;  /* 0x00000030ff077e24 */ /* 0x000fc6000f8e00ff */
[----:B------:R1:W-:Y:S01]  /*1c90*/  @UP1 UTMALDG.2D [UR48], [UR38] ;  /* 0x00000030260015b4 */ /* 0x0003e20008008000 */
[----:B------:R-:W-:Y:S01]  /*1ca0*/  IMAD R6, R6, -0x2000, R7 ;  /* 0xffffe00006067824 */ /* 0x000fe200078e0207 */
[----:B------:R-:W-:-:S03]  /*1cb0*/  VOTEU.ANY UP1, P0 ;  /* 0x00000000003f7886 */ /* 0x000fc60000020100 */
[----:B------:R-:W-:-:S05]  /*1cc0*/  @P0 VIADD R6, R6, 0x8000 ;  /* 0x0000800006060836 */ /* 0x000fca0000000000 */
[----:B------:R-:W-:Y:S02]  /*1cd0*/  @P0 R2UR UR52, R6 ;  /* 0x00000000063402ca */ /* 0x000fe400000e0000 */
[----:B------:R-:W-:Y:S01]  /*1ce0*/  SHF.L.U32 R6, R8, 0x1f, RZ ;  /* 0x0000001f08067819 */ /* 0x000fe200000006ff */
[----:B------:R-:W-:Y:S06]  /*1cf0*/  BAR.SYNC.DEFER_BLOCKING 0x0 ;  /* 0x0000000000007b1d */ /* 0x000fec0000010000 */
[----:B-1----:R-:W-:Y:S01]  /*1d00*/  @UP0 UMOV UR38, UR34 ;  /* 0x0000002200260c82 */ /* 0x002fe20008000000 */
[----:B------:R-:W-:-:S03]  /*1d10*/  @UP0 UMOV UR39, UR61 ;  /* 0x0000003d00270c82 */ /* 0x000fc60008000000 */
[----:B------:R1:W-:Y:S01]  /*1d20*/  @UP1 UTMALDG.2D [UR52], [UR38] ;  /* 0x00000034260015b4 */ /* 0x0003e20008008000 */
[----:B------:R-:W-:Y:S06]  /*1d30*/  BAR.SYNC.DEFER_BLOCKING 0x0 ;  /* 0x0000000000007b1d */ /* 0x000fec0000010000 */
[----:B------:R-:W2:Y:S02]  /*1d40*/  SYNCS.PHASECHK.TRANS64.TRYWAIT P0, [UR32+0xc000], R6 ;  /* 0x00c00006ff0075a7 */ /* 0x000ea40008000160 */
[----:B-12---:R-:W-:Y:S05]  /*1d50*/  @!P0 BRA `(.L_x_48) ;  /* 0x0000000400fc8947 */ /* 0x006fea0003800000 */
.L_x_50:
[----:B------:R-:W-:Y:S02]  /*1d60*/  WARPGROUP.DEPBAR.LE gsb0, 0x0 ;  /* 0x00008000000079c5 */ /* 0x000fe40000010000 */
[----:B------:R-:W-:Y:S01]  /*1d70*/  WARPGROUP.ARRIVE ;  /* 0x00000000000079c5 */ /* 0x000fe20000000000 */
[----:B------:R-:W-:Y:S01]  /*1d80*/  UMOV UR56, UR33 ;  /* 0x0000002100387c82 */ /* 0x000fe20008000000 */
[----:B------:R-:W-:Y:S01]  /*1d90*/  UMOV UR57, 0x40000040 ;  /* 0x4000004000397882 */ /* 0x000fe20000000000 */
[----:B------:R-:W-:Y:S01]  /*1da0*/  MOV R6, UR45 ;  /* 0x0000002d00067c02 */ /* 0x000fe20008000f00 */
[----:B------:R-:W-:Y:S01]  /*1db0*/  UMOV UR46, UR58 ;  /* 0x0000003a002e7c82 */ /* 0x000fe20008000000 */
[----:B------:R-:W-:Y:S01]  /*1dc0*/  MOV R7, UR44 ;  /* 0x0000002c00077c02 */ /* 0x000fe20008000f00 */
[----:B------:R-:W-:Y:S01]  /*1dd0*/  HGMMA.64x64x16.F32.BF16 R56, gdesc[UR56], R56 ;  /* 0x00e00000383879f0 */ /* 0x000fe20008701838 */
[----:B------:R-:W-:Y:S01]  /*1de0*/  UIADD3.64 UR44, UR28, 0x1fe, URZ ;  /* 0x000001fe1c2c7897 */ /* 0x000fe2000fffe03f */
[----:B------:R-:W-:Y:S01]  /*1df0*/  MOV R11, UR55 ;  /* 0x00000037000b7c02 */ /* 0x000fe20008000f00 */
[----:B------:R-:W-:Y:S01]  /*1e00*/  UMOV UR47, UR59 ;  /* 0x0000003b002f7c82 */ /* 0x000fe20008000000 */
[----:B------:R-:W-:Y:S01]  /*1e10*/  UIADD3.64 UR52, UR28, 0x200, URZ ;  /* 0x000002001c347897 */ /* 0x000fe2000fffe03f */
[----:B------:R-:W-:Y:S01]  /*1e20*/  MOV R12, UR51 ;  /* 0x00000033000c7c02 */ /* 0x000fe20008000f00 */
[----:B------:R-:W-:Y:S01]  /*1e30*/  UMOV UR54, UR30 ;  /* 0x0000001e00367c82 */ /* 0x000fe20008000000 */
[----:B------:R-:W-:Y:S01]  /*1e40*/  UMOV UR55, UR31 ;  /* 0x0000001f00377c82 */ /* 0x000fe20008000000 */
[----:B------:R-:W-:Y:S01]  /*1e50*/  UIADD3.64 UR48, UR28, 0x5fe, URZ ;  /* 0x000005fe1c307897 */ /* 0x000fe2000fffe03f */
[----:B------:R-:W-:Y:S01]  /*1e60*/  VIADD R9, R9, 0x80 ;  /* 0x0000008009097836 */ /* 0x000fe20000000000 */
[----:B------:R-:W-:Y:S01]  /*1e70*/  UMOV UR50, UR18 ;  /* 0x0000001200327c82 */ /* 0x000fe20008000000 */
[----:B------:R-:W-:Y:S01]  /*1e80*/  UMOV UR51, UR19 ;  /* 0x0000001300337c82 */ /* 0x000fe20008000000 */
[----:B------:R-:W-:Y:S01]  /*1e90*/  UMOV UR38, UR14 ;  /* 0x0000000e00267c82 */ /* 0x000fe20008000000 */
[----:B------:R-:W-:Y:S01]  /*1ea0*/  UMOV UR39, UR15 ;  /* 0x0000000f00277c82 */ /* 0x000fe20008000000 */
[----:B------:R-:W-:Y:S01]  /*1eb0*/  UMOV UR42, UR10 ;  /* 0x0000000a002a7c82 */ /* 0x000fe20008000000 */
[----:B------:R-:W-:Y:S01]  /*1ec0*/  UMOV UR43, UR11 ;  /* 0x0000000b002b7c82 */ /* 0x000fe20008000000 */
[----:B------:R-:W-:Y:S01]  /*1ed0*/  ULDC UR34, c[0x0][0x230] ;  /* 0x00008c0000227ab9 */ /* 0x000fe20000000800 */
[----:B------:R-:W-:-:S02]  /*1ee0*/  LOP3.LUT R8, R8, 0x1, RZ, 0x3c, !PT ;  /* 0x0000000108087812 */ /* 0x000fc400078e3cff */
[----:B------:R-:W-:Y:S01]  /*1ef0*/  ISETP.GE.AND P0, PT, R9, UR34, PT ;  /* 0x0000002209007c0c */ /* 0x000fe2000bf06270 */
[----:B------:R-:W-:Y:S04]  /*1f00*/  HGMMA.64x64x16.F32.BF16 R56, gdesc[UR28], R56 ;  /* 0x00e000001c3879f0 */ /* 0x000fe80008701838 */
[----:B------:R-:W-:Y:S04]  /*1f10*/  HGMMA.64x64x16.F32.BF16 R56, gdesc[UR24], R56 ;  /* 0x00e00000183879f0 */ /* 0x000fe80008701838 */
[----:B------:R-:W-:Y:S04]  /*1f20*/  HGMMA.64x64x16.F32.BF16 R56, gdesc[UR20], R56 ;  /* 0x00e00000143879f0 */ /* 0x000fe80008701838 */
[----:B------:R-:W-:Y:S04]  /*1f30*/  HGMMA.64x64x16.F32.BF16 R56, gdesc[UR16], R56 ;  /* 0x00e00000103879f0 */ /* 0x000fe80008701838 */
[----:B------:R-:W-:Y:S04]  /*1f40*/  HGMMA.64x64x16.F32.BF16 R56, gdesc[UR12], R56 ;  /* 0x00e000000c3879f0 */ /* 0x000fe80008701838 */
[----:B------:R-:W-:Y:S04]  /*1f50*/  HGMMA.64x64x16.F32.BF16 R56, gdesc[UR8], R56 ;  /* 0x00e00000083879f0 */ /* 0x000fe80008701838 */
[----:B------:R-:W-:Y:S04]  /*1f60*/  HGMMA.64x64x16.F32.BF16 R56, gdesc[UR4], R56 ;  /* 0x00e00000043879f0 */ /* 0x000fe80008701838 */
[----:B------:R-:W-:Y:S01]  /*1f70*/  HGMMA.64x64x16.F32.BF16 R24, gdesc[UR44], R24 ;  /* 0x00e000002c1879f0 */ /* 0x000fe20008701818 */
[----:B------:R-:W-:Y:S01]  /*1f80*/  UIADD3.64 UR44, UR28, 0x202, URZ ;  /* 0x000002021c2c7897 */ /* 0x000fe2000fffe03f */
[----:B------:R-:W-:Y:S01]  /*1f90*/  UMOV UR46, UR26 ;  /* 0x0000001a002e7c82 */ /* 0x000fe20008000000 */
[----:B------:R-:W-:Y:S01]  /*1fa0*/  UMOV UR47, UR27 ;  /* 0x0000001b002f7c82 */ /* 0x000fe20008000000 */
[----:B------:R-:W-:Y:S01]  /*1fb0*/  HGMMA.64x64x16.F32.BF16 R24, gdesc[UR52], R24 ;  /* 0x00e00000341879f0 */ /* 0x000fe20008701818 */
[----:B------:R-:W-:Y:S01]  /*1fc0*/  UIADD3.64 UR52, UR28, 0x204, URZ ;  /* 0x000002041c347897 */ /* 0x000fe2000fffe03f */
[----:B------:R-:W-:Y:S01]  /*1fd0*/  UMOV UR54, UR22 ;  /* 0x0000001600367c82 */ /* 0x000fe20008000000 */
[----:B------:R-:W-:-:S03]  /*1fe0*/  UMOV UR55, UR23 ;  /* 0x0000001700377c82 */ /* 0x000fc60008000000 */
[----:B------:R-:W-:Y:S01]  /*1ff0*/  HGMMA.64x64x16.F32.BF16 R24, gdesc[UR44], R24 ;  /* 0x00e000002c1879f0 */ /* 0x000fe20008701818 */
[----:B------:R-:W-:Y:S01]  /*2000*/  R2UR UR45, R6 ;  /* 0x00000000062d72ca */ /* 0x000fe200000e0000 */
[----:B------:R-:W-:Y:S01]  /*2010*/  UMOV UR46, UR6 ;  /* 0x00000006002e7c82 */ /* 0x000fe20008000000 */
[----:B------:R-:W-:Y:S01]  /*2020*/  R2UR UR44, R7 ;  /* 0x00000000072c72ca */ /* 0x000fe200000e0000 */
[----:B------:R-:W-:Y:S01]  /*2030*/  UMOV UR47, UR7 ;  /* 0x00000007002f7c82 */ /* 0x000fe20008000000 */
[----:B------:R-:W-:Y:S01]  /*2040*/  HGMMA.64x64x16.F32.BF16 R24, gdesc[UR52], R24 ;  /* 0x00e00000341879f0 */ /* 0x000fe20008701818 */
[----:B------:R-:W-:-:S03]  /*2050*/  R2UR UR55, R11 ;  /* 0x000000000b3772ca */ /* 0x000fc600000e0000 */
[----:B------:R-:W-:Y:S01]  /*2060*/  HGMMA.64x64x16.F32.BF16 R24, gdesc[UR48], R24 ;  /* 0x00e00000301879f0 */ /* 0x000fe20008701818 */
[----:B------:R-:W-:-:S03]  /*2070*/  R2UR UR51, R12 ;  /* 0x000000000c3372ca */ /* 0x000fc600000e0000 */
[----:B------:R-:W-:Y:S04]  /*2080*/  HGMMA.64x64x16.F32.BF16 R24, gdesc[UR36], R24 ;  /* 0x00e00000241879f0 */ /* 0x000fe80008701818 */
[----:B------:R-:W-:Y:S04]  /*2090*/  HGMMA.64x64x16.F32.BF16 R24, gdesc[UR40], R24 ;  /* 0x00e00000281879f0 */ /* 0x000fe80008701818 */
[----:B------:R-:W-:Y:S01]  /*20a0*/  HGMMA.64x64x16.F32.BF16 R24, gdesc[UR44], R24, gsb0 ;  /* 0x00e000002c1879f0 */ /* 0x000fe20008001818 */
[----:B------:R-:W-:Y:S05]  /*20b0*/  @!P0 BRA `(.L_x_49) ;  /* 0xfffffff800908947 */ /* 0x000fea000383ffff */
.L_x_47:
[C---:B------:R-:W-:Y:S01]  /*20c0*/  IMAD.SHL.U32 R6, R4.reuse, 0x80, RZ ;  /* 0x0000008004067824 */ /* 0x040fe200078e00ff */
[----:B------:R-:W-:Y:S02]  /*20d0*/  WARPGROUP.DEPBAR.LE gsb0, 0x0 ;  /* 0x00008000000079c5 */ /* 0x000fe40000010000 */
[----:B------:R-:W-:Y:S01]  /*20e0*/  IMAD.SHL.U32 R7, R4, 0x10, RZ ;  /* 0x0000001004077824 */ /* 0x000fe200078e00ff */
[----:B--2---:R-:W-:Y:S01]  /*20f0*/  BAR.SYNC.DEFER_BLOCKING 0x0 ;  /* 0x0000000000007b1d */ /* 0x004fe20000010000 */
[----:B------:R-:W-:Y:S02]  /*2100*/  LOP3.LUT R6, R6, 0x780, RZ, 0xc0, !PT ;  /* 0x0000078006067812 */ /* 0x000fe400078ec0ff */
[----:B------:R-:W-:Y:S02]  /*2110*/  ELECT P0, URZ, PT ;  /* 0x00000000003f782f */ /* 0x000fe40003800000 */
[----:B------:R-:W-:Y:S02]  /*2120*/  F2FP.BF16.F32.PACK_AB R56, R57, R56 ;  /* 0x000000383938723e */ /* 0x000fe400000010ff */
[----:B------:R-:W-:Y:S01]  /*2130*/  LOP3.LUT R7, R6, 0x70, R7, 0xf8, !PT ;  /* 0x0000007006077812 */ /* 0x000fe200078ef807 */
[----:B------:R-:W-:Y:S01]  /*2140*/  UMOV UR33, UR55 ;  /* 0x0000003700217c82 */ /* 0x000fe20008000000 */
[----:B------:R-:W-:Y:S01]  /*2150*/  F2FP.BF16.F32.PACK_AB R57, R59, R58 ;  /* 0x0000003a3b39723e */ /* 0x000fe200000010ff */
[----:B------:R-:W-:Y:S01]  /*2160*/  UMOV UR34, UR51 ;  /* 0x0000003300227c82 */ /* 0x000fe20008000000 */
[----:B------:R-:W-:Y:S01]  /*2170*/  LOP3.LUT R7, R7, 0x10, R4, 0x78, !PT ;  /* 0x0000001007077812 */ /* 0x000fe200078e7804 */
[----:B------:R-:W-:Y:S01]  /*2180*/  IMAD.SHL.U32 R4, R4, 0x40, RZ ;  /* 0x0000004004047824 */ /* 0x000fe200078e00ff */
[----:B------:R-:W-:-:S02]  /*2190*/  F2FP.BF16.F32.PACK_AB R24, R25, R24 ;  /* 0x000000181918723e */ /* 0x000fc400000010ff */
[----:B------:R-:W-:Y:S02]  /*21a0*/  ISETP.LT.U32.AND P0, PT, R3, 0x20, P0 ;  /* 0x000000200300780c */ /* 0x000fe40000701070 */
[----:B------:R-:W-:Y:S02]  /*21b0*/  LOP3.LUT R4, R7, 0x1800, R4, 0xf8, !PT ;  /* 0x0000180007047812 */ /* 0x000fe400078ef804 */
[----:B------:R-:W-:Y:S02]  /*21c0*/  F2FP.BF16.F32.PACK_AB R58, R61, R60 ;  /* 0x0000003c3d3a723e */ /* 0x000fe400000010ff */
[C---:B------:R-:W-:Y:S01]  /*21d0*/  LOP3.LUT R6, R4.reuse, 0x20, RZ, 0x3c, !PT ;  /* 0x0000002004067812 */ /* 0x040fe200078e3cff */
[C---:B------:R-:W-:Y:S01]  /*21e0*/  VIADD R3, R4.reuse, UR32 ;  /* 0x0000002004037c36 */ /* 0x040fe20008000000 */
[----:B------:R-:W-:Y:S02]  /*21f0*/  LOP3.LUT R7, R4, 0x40, RZ, 0x3c, !PT ;  /* 0x0000004004077812 */ /* 0x000fe400078e3cff */
[----:B------:R-:W-:Y:S01]  /*2200*/  F2FP.BF16.F32.PACK_AB R59, R63, R62 ;  /* 0x0000003e3f3b723e */ /* 0x000fe200000010ff */
[----:B------:R-:W-:Y:S01]  /*2210*/  VIADD R6, R6, UR32 ;  /* 0x0000002006067c36 */ /* 0x000fe20008000000 */
[----:B------:R-:W-:Y:S01]  /*2220*/  F2FP.BF16.F32.PACK_AB R64, R65, R64 ;  /* 0x000000404140723e */ /* 0x000fe200000010ff */
[----:B------:R-:W1:Y:S01]  /*2230*/  @!P1 SYNCS.CCTL.IV [UR32+0xc000] ;  /* 0x00c00000ff0099b1 */ /* 0x000e620008000020 */
[----:B------:R-:W-:Y:S01]  /*2240*/  F2FP.BF16.F32.PACK_AB R25, R27, R26 ;  /* 0x0000001a1b19723e */ /* 0x000fe200000010ff */
[----:B------:R-:W-:Y:S01]  /*2250*/  VIADD R7, R7, UR32 ;  /* 0x0000002007077c36 */ /* 0x000fe20008000000 */
[----:B------:R-:W-:Y:S01]  /*2260*/  F2FP.BF16.F32.PACK_AB R65, R67, R66 ;  /* 0x000000424341723e */ /* 0x000fe200000010ff */
[----:B-1----:R-:W-:Y:S01]  /*2270*/  STSM.16.M88.4 [R3], R56 ;  /* 0x0000003803007844 */ /* 0x002fe20000000200 */
[----:B------:R-:W-:Y:S01]  /*2280*/  F2FP.BF16.F32.PACK_AB R26, R29, R28 ;  /* 0x0000001c1d1a723e */ /* 0x000fe200000010ff */
[----:B------:R-:W-:Y:S01]  /*2290*/  VOTEU.ANY UP1, P0 ;  /* 0x00000000003f7886 */ /* 0x000fe20000020100 */
[----:B------:R-:W-:Y:S01]  /*22a0*/  F2FP.BF16.F32.PACK_AB R27, R31, R30 ;  /* 0x0000001e1f1b723e */ /* 0x000fe200000010ff */
[----:B------:R-:W-:Y:S01]  /*22b0*/  VOTEU.ANY UP0, P0 ;  /* 0x00000000003f7886 */ /* 0x000fe20000000100 */
[----:B------:R-:W-:-:S02]  /*22c0*/  F2FP.BF16.F32.PACK_AB R32, R33, R32 ;  /* 0x000000202120723e */ /* 0x000fc400000010ff */
[----:B------:R-:W-:Y:S01]  /*22d0*/  LOP3.LUT R4, R4, 0x60, RZ, 0x3c, !PT ;  /* 0x0000006004047812 */ /* 0x000fe200078e3cff */
[----:B------:R-:W-:Y:S01]  /*22e0*/  STSM.16.M88.4 [R3+0x2000], R24 ;  /* 0x0020001803007844 */ /* 0x000fe20000000200 */
[----:B------:R-:W-:Y:S02]  /*22f0*/  F2FP.BF16.F32.PACK_AB R66, R69, R68 ;  /* 0x000000444542723e */ /* 0x000fe400000010ff */
[----:B------:R-:W-:Y:S01]  /*2300*/  F2FP.BF16.F32.PACK_AB R67, R71, R70 ;  /* 0x000000464743723e */ /* 0x000fe200000010ff */
[----:B------:R-:W-:Y:S01]  /*2310*/  VIADD R4, R4, UR32 ;  /* 0x0000002004047c36 */ /* 0x000fe20008000000 */
[----:B------:R-:W-:Y:S02]  /*2320*/  F2FP.BF16.F32.PACK_AB R72, R73, R72 ;  /* 0x000000484948723e */ /* 0x000fe400000010ff */
[----:B------:R-:W-:Y:S01]  /*2330*/  F2FP.BF16.F32.PACK_AB R33, R35, R34 ;  /* 0x000000222321723e */ /* 0x000fe200000010ff */
[----:B------:R-:W-:Y:S01]  /*2340*/  STSM.16.M88.4 [R6], R64 ;  /* 0x0000004006007844 */ /* 0x000fe20000000200 */
[----:B------:R-:W-:-:S02]  /*2350*/  F2FP.BF16.F32.PACK_AB R73, R75, R74 ;  /* 0x0000004a4b49723e */ /* 0x000fc400000010ff */
[----:B------:R-:W-:Y:S02]  /*2360*/  F2FP.BF16.F32.PACK_AB R34, R37, R36 ;  /* 0x000000242522723e */ /* 0x000fe400000010ff */
[----:B------:R-:W-:Y:S02]  /*2370*/  F2FP.BF16.F32.PACK_AB R35, R39, R38 ;  /* 0x000000262723723e */ /* 0x000fe400000010ff */
[----:B------:R-:W-:Y:S02]  /*2380*/  F2FP.BF16.F32.PACK_AB R40, R41, R40 ;  /* 0x000000282928723e */ /* 0x000fe400000010ff */
[----:B------:R-:W-:Y:S01]  /*2390*/  F2FP.BF16.F32.PACK_AB R74, R77, R76 ;  /* 0x0000004c4d4a723e */ /* 0x000fe200000010ff */
[----:B------:R-:W-:Y:S01]  /*23a0*/  STSM.16.M88.4 [R6+0x2000], R32 ;  /* 0x0020002006007844 */ /* 0x000fe20000000200 */
[----:B------:R-:W-:Y:S02]  /*23b0*/  F2FP.BF16.F32.PACK_AB R75, R79, R78 ;  /* 0x0000004e4f4b723e */ /* 0x000fe400000010ff */
[----:B------:R-:W-:-:S02]  /*23c0*/  F2FP.BF16.F32.PACK_AB R80, R81, R80 ;  /* 0x000000505150723e */ /* 0x000fc400000010ff */
[----:B------:R-:W-:Y:S01]  /*23d0*/  F2FP.BF16.F32.PACK_AB R41, R43, R42 ;  /* 0x0000002a2b29723e */ /* 0x000fe200000010ff */
[----:B------:R-:W-:Y:S01]  /*23e0*/  STSM.16.M88.4 [R7], R72 ;  /* 0x0000004807007844 */ /* 0x000fe20000000200 */
[----:B------:R-:W-:Y:S02]  /*23f0*/  F2FP.BF16.F32.PACK_AB R81, R83, R82 ;  /* 0x000000525351723e */ /* 0x000fe400000010ff */
[----:B------:R-:W-:Y:S02]  /*2400*/  F2FP.BF16.F32.PACK_AB R42, R45, R44 ;  /* 0x0000002c2d2a723e */ /* 0x000fe400000010ff */
[----:B------:R-:W-:Y:S02]  /*2410*/  F2FP.BF16.F32.PACK_AB R43, R47, R46 ;  /* 0x0000002e2f2b723e */ /* 0x000fe400000010ff */
[----:B------:R-:W-:Y:S02]  /*2420*/  F2FP.BF16.F32.PACK_AB R48, R49, R48 ;  /* 0x000000303130723e */ /* 0x000fe400000010ff */
[----:B------:R-:W-:Y:S01]  /*2430*/  F2FP.BF16.F32.PACK_AB R82, R85, R84 ;  /* 0x000000545552723e */ /* 0x000fe200000010ff */
[----:B------:R-:W-:Y:S01]  /*2440*/  STSM.16.M88.4 [R7+0x2000], R40 ;  /* 0x0020002807007844 */ /* 0x000fe20000000200 */
[----:B------:R-:W-:-:S02]  /*2450*/  F2FP.BF16.F32.PACK_AB R83, R87, R86 ;  /* 0x000000565753723e */ /* 0x000fc400000010ff */
[----:B------:R-:W-:Y:S02]  /*2460*/  F2FP.BF16.F32.PACK_AB R49, R51, R50 ;  /* 0x000000323331723e */ /* 0x000fe400000010ff */
[----:B------:R-:W-:Y:S01]  /*2470*/  F2FP.BF16.F32.PACK_AB R50, R53, R52 ;  /* 0x000000343532723e */ /* 0x000fe200000010ff */
[----:B------:R-:W-:Y:S01]  /*2480*/  STSM.16.M88.4 [R4], R80 ;  /* 0x0000005004007844 */ /* 0x000fe20000000200 */
[----:B------:R-:W-:Y:S02]  /*2490*/  F2FP.BF16.F32.PACK_AB R51, R55, R54 ;  /* 0x000000363733723e */ /* 0x000fe400000010ff */
[----:B---3--:R-:W-:Y:S02]  /*24a0*/  R2UR UR5, R0 ;  /* 0x00000000000572ca */ /* 0x008fe400000e0000 */
[----:B------:R-:W-:Y:S01]  /*24b0*/  R2UR UR4, R5 ;  /* 0x00000000050472ca */ /* 0x000fe200000e0000 */
[----:B------:R-:W-:Y:S01]  /*24c0*/  STSM.16.M88.4 [R4+0x2000], R48 ;  /* 0x0020003004007844 */ /* 0x000fe20000000200 */
[----:B------:R1:W-:Y:S06]  /*24d0*/  MEMBAR.ALL.CTA ;  /* 0x0000000000007992 */ /* 0x0003ec0000008000 */
[----:B-1----:R-:W1:Y:S02]  /*24e0*/  FENCE.VIEW.ASYNC.S ;  /* 0x00000000000073c6 */ /* 0x002e640000000000 */
[----:B-1----:R-:W-:Y:S06]  /*24f0*/  BAR.SYNC.DEFER_BLOCKING 0x0 ;  /* 0x0000000000007b1d */ /* 0x002fec0000010000 */
[----:B------:R1:W-:Y:S01]  /*2500*/  @UP1 UTMASTG.2D [UR32], [UR4] ;  /* 0x00000020040013b5 */ /* 0x0003e20008008000 */
[----:B------:R0:W-:Y:S01]  /*2510*/  UTMACMDFLUSH ;  /* 0x00000000000079b7 */ /* 0x0001e20000000000 */
[----:B------:R-:W-:-:S04]  /*2520*/  DEPBAR.LE SB0, 0x0 ;  /* 0x000080000000791a */ /* 0x000fc80000000000 */
[----:B------:R-:W-:Y:S06]  /*2530*/  BAR.SYNC.DEFER_BLOCKING 0x0 ;  /* 0x0000000000007b1d */ /* 0x000fec0000010000 */
[----:B-1----:R-:W-:Y:S05]  /*2540*/  EXIT ;  /* 0x000000000000794d */ /* 0x002fea0003800000 */
.L_x_48:
[----:B------:R-:W1:Y:S02]  /*2550*/  SYNCS.PHASECHK.TRANS64.TRYWAIT P0, [UR32+0xc000], R6 ;  /* 0x00c00006ff0075a7 */ /* 0x000e640008000160 */
[----:B-1----:R-:W-:Y:S05]  /*2560*/  @!P0 BRA `(.L_x_48) ;  /* 0xfffffffc00f88947 */ /* 0x002fea000383ffff */
[----:B------:R-:W-:Y:S05]  /*2570*/  BRA `(.L_x_50) ;  /* 0xfffffff400f87947 */ /* 0x000fea000383ffff */
.L_x_51:
[----:B------:R-:W-:-:S00]  /*2580*/  BRA `(.L_x_51) ;  /* 0xfffffffc00fc7947 */ /* 0x000fc0000383ffff */
[----:B------:R-:W-:-:S00]  /*2590*/  NOP ;  /* 0x0000000000007918 */ /* 0x000fc00000000000 */
        /* <DEDUP_REMOVED lines=14> */
.L_x_52:


//--------------------- .nv.shared.gluon_wgmma    --------------------------
	.section	.nv.shared.gluon_wgmma,"aw",@nobits
	.sectionflags	@""
	.align	16
	.zero		1024


//--------------------- .nv.shared.reserved.0     --------------------------
	.section	.nv.shared.reserved.0,"aw",@nobits
	.weak		__nv_reservedSMEM_offset_0_alias
	.size		__nv_reservedSMEM_offset_0_alias, 0, 0
	.other		__nv_reservedSMEM_offset_0_alias,@"STO_CUDA_RESERVED_SHARED STV_DEFAULT"
__nv_reservedSMEM_offset_0_alias:
	.zero		0


//--------------------- .nv.constant0.gluon_wgmma --------------------------
	.section	.nv.constant0.gluon_wgmma,"a",@progbits
	.sectionflags	@""
	.align	4
.nv.constant0.gluon_wgmma:
	.zero		608


//--------------------- SYMBOLS --------------------------

	.type		.nv.reservedSmem.offset0,@object
	.size		.nv.reservedSmem.offset0,0x4
